def attn_fwd(
    Q,
    K,
    V,
    Out,
    Lse,
    sm_scale,
    stride_qz,
    stride_qh,
    stride_qm,
    stride_qk,
    stride_kz,
    stride_kh,
    stride_kn,
    stride_kk,
    stride_vz,
    stride_vh,
    stride_vn,
    stride_vk,
    stride_oz,
    stride_oh,
    stride_om,
    stride_ok,
    seqlen_q,
    seqlen_k,
    BLOCK_M: tl.constexpr,
    BLOCK_N: tl.constexpr,
    HEAD_DIM: tl.constexpr,
    CAUSAL: tl.constexpr,
):
    start_m = tl.program_id(0)
    off_hz = tl.program_id(1)
    q_off = off_hz * stride_qh
    k_off = off_hz * stride_kh
    v_off = off_hz * stride_vh
    offs_m = start_m * BLOCK_M + tl.arange(0, BLOCK_M)
    offs_d = tl.arange(0, HEAD_DIM)
    offs_n = tl.arange(0, BLOCK_N)
    q_ptrs = Q + q_off + offs_m[:, None] * stride_qm + offs_d[None, :] * stride_qk
    k_ptrs = K + k_off + offs_d[:, None] * stride_kk + offs_n[None, :] * stride_kn
    v_ptrs = V + v_off + offs_n[:, None] * stride_vn + offs_d[None, :] * stride_vk
    m_i = tl.full([BLOCK_M], float("-inf"), dtype=tl.float32)
    l_i = tl.zeros([BLOCK_M], dtype=tl.float32) + 1.0
    acc = tl.zeros([BLOCK_M, HEAD_DIM], dtype=tl.float32)
    q = tl.load(q_ptrs)
    acc, l_i, m_i = _attn_fwd_inner(
        acc,
        l_i,
        m_i,
        q,
        k_ptrs,
        v_ptrs,
        sm_scale,
        stride_kn,
        stride_vn,
        start_m,
        seqlen_k,
        BLOCK_M,
        BLOCK_N,
        HEAD_DIM,
        CAUSAL,
    )
    acc = acc / l_i[:, None]
    lse = m_i + tl.math.log2(l_i) / 1.4426950408889634
    o_ptrs = (
        Out
        + off_hz * stride_oh
        + offs_m[:, None] * stride_om
        + offs_d[None, :] * stride_ok
    )
    tl.store(o_ptrs, acc.to(Out.dtype.element_ty))
    tl.store(Lse + off_hz * seqlen_q + offs_m, lse)

# config = {"BLOCK_M": 32, "BLOCK_N": 16, "HEAD_DIM": 16, "arch": "sm_90", "causal": true, "dtype": "fp16", "num_stages": 4, "num_warps": 4}
# arch = sm_90


// ===== COMPILED SASS (sm_90a) =====

	.target	sm_90a

	.elftype	@"ET_EXEC"


//--------------------- .note.nv.tkinfo           --------------------------
	.section	.note.nv.tkinfo,"",@"SHT_NOTE"
	.sectionflags	@"SHF_NOTE_NV_TKINFO"
	.tkinfo
        /*0018*/ 	.word	0x00000002
        /*0030*/ 	.string	""
        /*0030*/ 	.string	"ptxas"
        /*0030*/ 	.string	"Cuda compilation tools, release 13.0, V13.0.88"
        /*0030*/ 	.string	"Build cuda_13.0.r13.0/compiler.36424714_0"
        /*0030*/ 	.string	"-v  -suppress-debug-info  -lineinfo  -arch sm_90a "



//--------------------- .note.nv.cuinfo           --------------------------
	.section	.note.nv.cuinfo,"",@"SHT_NOTE"
	.sectionflags	@"SHF_NOTE_NV_CUINFO"
        /*0018*/ 	.short	0x0002
        /*001a*/ 	.short	0x005a
        /*001c*/ 	.short	0x0082
	.zero		2


//--------------------- .nv.info                  --------------------------
	.section	.nv.info,"",@"SHT_CUDA_INFO"
	.align	4


	//----- nvinfo : EIATTR_REGCOUNT
	.align		4
        /*0000*/ 	.byte	0x04, 0x2f
        /*0002*/ 	.short	(.L_2 - .L_1)
	.align		4
.L_1:
        /*0004*/ 	.word	index@(attn_fwd)
        /*0008*/ 	.word	0x00000030


	//----- nvinfo : EIATTR_FRAME_SIZE
	.align		4
.L_2:
        /*000c*/ 	.byte	0x04, 0x11
        /*000e*/ 	.short	(.L_4 - .L_3)
	.align		4
.L_3:
        /*0010*/ 	.word	index@(attn_fwd)
        /*0014*/ 	.word	0x00000000


	//----- nvinfo : EIATTR_MIN_STACK_SIZE
	.align		4
.L_4:
        /*0018*/ 	.byte	0x04, 0x12
        /*001a*/ 	.short	(.L_6 - .L_5)
	.align		4
.L_5:
        /*001c*/ 	.word	index@(attn_fwd)
        /*0020*/ 	.word	0x00000000
.L_6:


//--------------------- .nv.compat                --------------------------
	.section	.nv.compat,"",@"SHT_CUDA_COMPAT_INFO"
	.align	4
        /*0000*/ 	.byte	0x02, 0x09, 0x01, 0x00, 0x02, 0x02, 0x01, 0x00, 0x02, 0x05, 0x05, 0x00, 0x03, 0x07, 0x01, 0x01
        /*0010*/ 	.byte	0x02, 0x03, 0x00, 0x00, 0x02, 0x06, 0x01, 0x00, 0x04, 0x0b, 0x08, 0x00, 0x00, 0x00, 0x00, 0x00
        /*0020*/ 	.byte	0x00, 0x00, 0x00, 0x00


//--------------------- .nv.info.attn_fwd         --------------------------
	.section	.nv.info.attn_fwd,"",@"SHT_CUDA_INFO"
	.sectionflags	@""
	.align	4


	//----- nvinfo : EIATTR_CUDA_API_VERSION
	.align		4
        /*0000*/ 	.byte	0x04, 0x37
        /*0002*/ 	.short	(.L_8 - .L_7)
.L_7:
        /*0004*/ 	.word	0x00000082


	//----- nvinfo : EIATTR_KPARAM_INFO
	.align		4
.L_8:
        /*0008*/ 	.byte	0x04, 0x17
        /*000a*/ 	.short	(.L_10 - .L_9)
.L_9:
        /*000c*/ 	.word	0x00000000
        /*0010*/ 	.short	0x0019
        /*0012*/ 	.short	0x0080
        /*0014*/ 	.byte	0x00, 0xf4, 0x21, 0x00


	//----- nvinfo : EIATTR_KPARAM_INFO
	.align		4
.L_10:
        /*0018*/ 	.byte	0x04, 0x17
        /*001a*/ 	.short	(.L_12 - .L_11)
.L_11:
        /*001c*/ 	.word	0x00000000
        /*0020*/ 	.short	0x0018
        /*0022*/ 	.short	0x0078
        /*0024*/ 	.byte	0x00, 0xf4, 0x21, 0x00


	//----- nvinfo : EIATTR_KPARAM_INFO
	.align		4
.L_12:
        /*0028*/ 	.byte	0x04, 0x17
        /*002a*/ 	.short	(.L_14 - .L_13)
.L_13:
        /*002c*/ 	.word	0x00000000
        /*0030*/ 	.short	0x0017
        /*0032*/ 	.short	0x0070
        /*0034*/ 	.byte	0x00, 0xf0, 0x11, 0x00


	//----- nvinfo : EIATTR_KPARAM_INFO
	.align		4
.L_14:
        /*0038*/ 	.byte	0x04, 0x17
        /*003a*/ 	.short	(.L_16 - .L_15)
.L_15:
        /*003c*/ 	.word	0x00000000
        /*0040*/ 	.short	0x0016
        /*0042*/ 	.short	0x006c
        /*0044*/ 	.byte	0x00, 0xf0, 0x11, 0x00


	//----- nvinfo : EIATTR_KPARAM_INFO
	.align		4
.L_16:
        /*0048*/ 	.byte	0x04, 0x17
        /*004a*/ 	.short	(.L_18 - .L_17)
.L_17:
        /*004c*/ 	.word	0x00000000
        /*0050*/ 	.short	0x0015
        /*0052*/ 	.short	0x0068
        /*0054*/ 	.byte	0x00, 0xf0, 0x11, 0x00


	//----- nvinfo : EIATTR_KPARAM_INFO
	.align		4
.L_18:
        /*0058*/ 	.byte	0x04, 0x17
        /*005a*/ 	.short	(.L_20 - .L_19)
.L_19:
        /*005c*/ 	.word	0x00000000
        /*0060*/ 	.short	0x0014
        /*0062*/ 	.short	0x0064
        /*0064*/ 	.byte	0x00, 0xf0, 0x11, 0x00


	//----- nvinfo : EIATTR_KPARAM_INFO
	.align		4
.L_20:
        /*0068*/ 	.byte	0x04, 0x17
        /*006a*/ 	.short	(.L_22 - .L_21)
.L_21:
        /*006c*/ 	.word	0x00000000
        /*0070*/ 	.short	0x0013
        /*0072*/ 	.short	0x0060
        /*0074*/ 	.byte	0x00, 0xf0, 0x11, 0x00


	//----- nvinfo : EIATTR_KPARAM_INFO
	.align		4
.L_22:
        /*0078*/ 	.byte	0x04, 0x17
        /*007a*/ 	.short	(.L_24 - .L_23)
.L_23:
        /*007c*/ 	.word	0x00000000
        /*0080*/ 	.short	0x0012
        /*0082*/ 	.short	0x005c
        /*0084*/ 	.byte	0x00, 0xf0, 0x11, 0x00


	//----- nvinfo : EIATTR_KPARAM_INFO
	.align		4
.L_24:
        /*0088*/ 	.byte	0x04, 0x17
        /*008a*/ 	.short	(.L_26 - .L_25)
.L_25:
        /*008c*/ 	.word	0x00000000
        /*0090*/ 	.short	0x0011
        /*0092*/ 	.short	0x0058
        /*0094*/ 	.byte	0x00, 0xf0, 0x11, 0x00


	//----- nvinfo : EIATTR_KPARAM_INFO
	.align		4
.L_26:
        /*0098*/ 	.byte	0x04, 0x17
        /*009a*/ 	.short	(.L_28 - .L_27)
.L_27:
        /*009c*/ 	.word	0x00000000
        /*00a0*/ 	.short	0x0010
        /*00a2*/ 	.short	0x0054
        /*00a4*/ 	.byte	0x00, 0xf0, 0x11, 0x00


	//----- nvinfo : EIATTR_KPARAM_INFO
	.align		4
.L_28:
        /*00a8*/ 	.byte	0x04, 0x17
        /*00aa*/ 	.short	(.L_30 - .L_29)
.L_29:
        /*00ac*/ 	.word	0x00000000
        /*00b0*/ 	.short	0x000f
        /*00b2*/ 	.short	0x0050
        /*00b4*/ 	.byte	0x00, 0xf0, 0x11, 0x00


	//----- nvinfo : EIATTR_KPARAM_INFO
	.align		4
.L_30:
        /*00b8*/ 	.byte	0x04, 0x17
        /*00ba*/ 	.short	(.L_32 - .L_31)
.L_31:
        /*00bc*/ 	.word	0x00000000
        /*00c0*/ 	.short	0x000e
        /*00c2*/ 	.short	0x004c
        /*00c4*/ 	.byte	0x00, 0xf0, 0x11, 0x00


	//----- nvinfo : EIATTR_KPARAM_INFO
	.align		4
.L_32:
        /*00c8*/ 	.byte	0x04, 0x17
        /*00ca*/ 	.short	(.L_34 - .L_33)
.L_33:
        /*00cc*/ 	.word	0x00000000
        /*00d0*/ 	.short	0x000d
        /*00d2*/ 	.short	0x0048
        /*00d4*/ 	.byte	0x00, 0xf0, 0x11, 0x00


	//----- nvinfo : EIATTR_KPARAM_INFO
	.align		4
.L_34:
        /*00d8*/ 	.byte	0x04, 0x17
        /*00da*/ 	.short	(.L_36 - .L_35)
.L_35:
        /*00dc*/ 	.word	0x00000000
        /*00e0*/ 	.short	0x000c
        /*00e2*/ 	.short	0x0044
        /*00e4*/ 	.byte	0x00, 0xf0, 0x11, 0x00


	//----- nvinfo : EIATTR_KPARAM_INFO
	.align		4
.L_36:
        /*00e8*/ 	.byte	0x04, 0x17
        /*00ea*/ 	.short	(.L_38 - .L_37)
.L_37:
        /*00ec*/ 	.word	0x00000000
        /*00f0*/ 	.short	0x000b
        /*00f2*/ 	.short	0x0040
        /*00f4*/ 	.byte	0x00, 0xf0, 0x11, 0x00


	//----- nvinfo : EIATTR_KPARAM_INFO
	.align		4
.L_38:
        /*00f8*/ 	.byte	0x04, 0x17
        /*00fa*/ 	.short	(.L_40 - .L_39)
.L_39:
        /*00fc*/ 	.word	0x00000000
        /*0100*/ 	.short	0x000a
        /*0102*/ 	.short	0x003c
        /*0104*/ 	.byte	0x00, 0xf0, 0x11, 0x00


	//----- nvinfo : EIATTR_KPARAM_INFO
	.align		4
.L_40:
        /*0108*/ 	.byte	0x04, 0x17
        /*010a*/ 	.short	(.L_42 - .L_41)
.L_41:
        /*010c*/ 	.word	0x00000000
        /*0110*/ 	.short	0x0009
        /*0112*/ 	.short	0x0038
        /*0114*/ 	.byte	0x00, 0xf0, 0x11, 0x00


	//----- nvinfo : EIATTR_KPARAM_INFO
	.align		4
.L_42:
        /*0118*/ 	.byte	0x04, 0x17
        /*011a*/ 	.short	(.L_44 - .L_43)
.L_43:
        /*011c*/ 	.word	0x00000000
        /*0120*/ 	.short	0x0008
        /*0122*/ 	.short	0x0034
        /*0124*/ 	.byte	0x00, 0xf0, 0x11, 0x00


	//----- nvinfo : EIATTR_KPARAM_INFO
	.align		4
.L_44:
        /*0128*/ 	.byte	0x04, 0x17
        /*012a*/ 	.short	(.L_46 - .L_45)
.L_45:
        /*012c*/ 	.word	0x00000000
        /*0130*/ 	.short	0x0007
        /*0132*/ 	.short	0x0030
        /*0134*/ 	.byte	0x00, 0xf0, 0x11, 0x00


	//----- nvinfo : EIATTR_KPARAM_INFO
	.align		4
.L_46:
        /*0138*/ 	.byte	0x04, 0x17
        /*013a*/ 	.short	(.L_48 - .L_47)
.L_47:
        /*013c*/ 	.word	0x00000000
        /*0140*/ 	.short	0x0006
        /*0142*/ 	.short	0x002c
        /*0144*/ 	.byte	0x00, 0xf0, 0x11, 0x00


	//----- nvinfo : EIATTR_KPARAM_INFO
	.align		4
.L_48:
        /*0148*/ 	.byte	0x04, 0x17
        /*014a*/ 	.short	(.L_50 - .L_49)
.L_49:
        /*014c*/ 	.word	0x00000000
        /*0150*/ 	.short	0x0005
        /*0152*/ 	.short	0x0028
        /*0154*/ 	.byte	0x00, 0xf0, 0x11, 0x00


	//----- nvinfo : EIATTR_KPARAM_INFO
	.align		4
.L_50:
        /*0158*/ 	.byte	0x04, 0x17
        /*015a*/ 	.short	(.L_52 - .L_51)
.L_51:
        /*015c*/ 	.word	0x00000000
        /*0160*/ 	.short	0x0004
        /*0162*/ 	.short	0x0020
        /*0164*/ 	.byte	0x00, 0xf4, 0x21, 0x00


	//----- nvinfo : EIATTR_KPARAM_INFO
	.align		4
.L_52:
        /*0168*/ 	.byte	0x04, 0x17
        /*016a*/ 	.short	(.L_54 - .L_53)
.L_53:
        /*016c*/ 	.word	0x00000000
        /*0170*/ 	.short	0x0003
        /*0172*/ 	.short	0x0018
        /*0174*/ 	.byte	0x00, 0xf4, 0x21, 0x00


	//----- nvinfo : EIATTR_KPARAM_INFO
	.align		4
.L_54:
        /*0178*/ 	.byte	0x04, 0x17
        /*017a*/ 	.short	(.L_56 - .L_55)
.L_55:
        /*017c*/ 	.word	0x00000000
        /*0180*/ 	.short	0x0002
        /*0182*/ 	.short	0x0010
        /*0184*/ 	.byte	0x00, 0xf4, 0x21, 0x00


	//----- nvinfo : EIATTR_KPARAM_INFO
	.align		4
.L_56:
        /*0188*/ 	.byte	0x04, 0x17
        /*018a*/ 	.short	(.L_58 - .L_57)
.L_57:
        /*018c*/ 	.word	0x00000000
        /*0190*/ 	.short	0x0001
        /*0192*/ 	.short	0x0008
        /*0194*/ 	.byte	0x00, 0xf4, 0x21, 0x00


	//----- nvinfo : EIATTR_KPARAM_INFO
	.align		4
.L_58:
        /*0198*/ 	.byte	0x04, 0x17
        /*019a*/ 	.short	(.L_60 - .L_59)
.L_59:
        /*019c*/ 	.word	0x00000000
        /*01a0*/ 	.short	0x0000
        /*01a2*/ 	.short	0x0000
        /*01a4*/ 	.byte	0x00, 0xf4, 0x21, 0x00


	//----- nvinfo : EIATTR_SPARSE_MMA_MASK
	.align		4
.L_60:
        /*01a8*/ 	.byte	0x03, 0x50
        /*01aa*/ 	.short	0x0000


	//----- nvinfo : EIATTR_MAXREG_COUNT
	.align		4
        /*01ac*/ 	.byte	0x03, 0x1b
        /*01ae*/ 	.short	0x00ff


	//----- nvinfo : EIATTR_NUM_BARRIERS
	.align		4
        /*01b0*/ 	.byte	0x02, 0x4c
        /*01b2*/ 	.byte	0x01
	.zero		1


	//----- nvinfo : EIATTR_MERCURY_ISA_VERSION
	.align		4
        /*01b4*/ 	.byte	0x03, 0x5f
        /*01b6*/ 	.short	0x0101


	//----- nvinfo : EIATTR_COOP_GROUP_MASK_REGIDS
	.align		4
        /*01b8*/ 	.byte	0x04, 0x29
        /*01ba*/ 	.short	(.L_62 - .L_61)


	//   ....[0]....
.L_61:
        /*01bc*/ 	.word	0xffffffff


	//   ....[1]....
        /*01c0*/ 	.word	0xffffffff


	//   ....[2]....
        /*01c4*/ 	.word	0xffffffff


	//   ....[3]....
        /*01c8*/ 	.word	0xffffffff


	//   ....[4]....
        /*01cc*/ 	.word	0xffffffff


	//   ....[5]....
        /*01d0*/ 	.word	0xffffffff


	//   ....[6]....
        /*01d4*/ 	.word	0xffffffff


	//   ....[7]....
        /*01d8*/ 	.word	0xffffffff


	//----- nvinfo : EIATTR_COOP_GROUP_INSTR_OFFSETS
	.align		4
.L_62:
        /*01dc*/ 	.byte	0x04, 0x28
        /*01de*/ 	.short	(.L_64 - .L_63)


	//   ....[0]....
.L_63:
        /*01e0*/ 	.word	0x00000d10


	//   ....[1]....
        /*01e4*/ 	.word	0x00000d40


	//   ....[2]....
        /*01e8*/ 	.word	0x00000d60


	//   ....[3]....
        /*01ec*/ 	.word	0x00000d80


	//   ....[4]....
        /*01f0*/ 	.word	0x00001010


	//   ....[5]....
        /*01f4*/ 	.word	0x00001120


	//   ....[6]....
        /*01f8*/ 	.word	0x00001150


	//   ....[7]....
        /*01fc*/ 	.word	0x00001160


	//----- nvinfo : EIATTR_EXIT_INSTR_OFFSETS
	.align		4
.L_64:
        /*0200*/ 	.byte	0x04, 0x1c
        /*0202*/ 	.short	(.L_66 - .L_65)


	//   ....[0]....
.L_65:
        /*0204*/ 	.word	0x00001da0


	//   ....[1]....
        /*0208*/ 	.word	0x00001dd0


	//----- nvinfo : EIATTR_REQNTID
	.align		4
.L_66:
        /*020c*/ 	.byte	0x04, 0x10
        /*020e*/ 	.short	(.L_68 - .L_67)
.L_67:
        /*0210*/ 	.word	0x00000080
        /*0214*/ 	.word	0x00000001
        /*0218*/ 	.word	0x00000001


	//----- nvinfo : EIATTR_CBANK_PARAM_SIZE
	.align		4
.L_68:
        /*021c*/ 	.byte	0x03, 0x19
        /*021e*/ 	.short	0x0088


	//----- nvinfo : EIATTR_PARAM_CBANK
	.align		4
        /*0220*/ 	.byte	0x04, 0x0a
        /*0222*/ 	.short	(.L_70 - .L_69)
	.align		4
.L_69:
        /*0224*/ 	.word	index@(.nv.constant0.attn_fwd)
        /*0228*/ 	.short	0x0210
        /*022a*/ 	.short	0x0088


	//----- nvinfo : EIATTR_SW_WAR
	.align		4
.L_70:
        /*022c*/ 	.byte	0x04, 0x36
        /*022e*/ 	.short	(.L_72 - .L_71)
.L_71:
        /*0230*/ 	.word	0x00000008
.L_72:


//--------------------- .nv.callgraph             --------------------------
	.section	.nv.callgraph,"",@"SHT_CUDA_CALLGRAPH"
	.align	4
	.sectionentsize	8
	.align		4
        /*0000*/ 	.word	0x00000000
	.align		4
        /*0004*/ 	.word	0xffffffff
	.align		4
        /*0008*/ 	.word	0x00000000
	.align		4
        /*000c*/ 	.word	0xfffffffe
	.align		4
        /*0010*/ 	.word	0x00000000
	.align		4
        /*0014*/ 	.word	0xfffffffd
	.align		4
        /*0018*/ 	.word	0x00000000
	.align		4
        /*001c*/ 	.word	0xfffffffc


//--------------------- .nv.constant4             --------------------------
	.section	.nv.constant4,"a",@progbits
	.align	8
	.align		8
.nv.constant4:
        /*0000*/ 	.dword	_$_str


//--------------------- .text.attn_fwd            --------------------------
	.section	.text.attn_fwd,"ax",@progbits
	.align	128
        .global         attn_fwd
        .type           attn_fwd,@function
        .size           attn_fwd,(.L_x_3 - attn_fwd)
        .other          attn_fwd,@"STO_CUDA_ENTRY STV_DEFAULT"
attn_fwd:
.text.attn_fwd:
[----:B------:R-:W-:Y:S01]  /*0000*/  LDC R1, c[0x0][0x28] ;  /* 0x00000a00ff017b82 */ /* 0x000fe20000000800 */
[----:B------:R-:W0:Y:S07]  /*0010*/  S2R R0, SR_TID.X ;  /* 0x0000000000007919 */ /* 0x000e2e0000002100 */
[----:B------:R-:W1:Y:S01]  /*0020*/  S2UR UR6, SR_CTAID.X ;  /* 0x00000000000679c3 */ /* 0x000e620000002500 */
[----:B------:R-:W-:Y:S01]  /*0030*/  ULDC.64 UR4, c[0x0][0x240] ;  /* 0x0000900000047ab9 */ /* 0x000fe20000000a00 */
[----:B------:R-:W-:-:S06]  /*0040*/  ULDC.64 UR14, c[0x0][0x208] ;  /* 0x00008200000e7ab9 */ /* 0x000fcc0000000a00 */
[----:B------:R-:W2:Y:S08]  /*0050*/  LDC R11, c[0x0][0x248] ;  /* 0x00009200ff0b7b82 */ /* 0x000eb00000000800 */
[----:B------:R-:W3:Y:S01]  /*0060*/  S2UR UR9, SR_CTAID.Y ;  /* 0x00000000000979c3 */ /* 0x000ee20000002600 */
[----:B-1----:R-:W-:-:S07]  /*0070*/  USHF.L.U32 UR6, UR6, 0x5, URZ ;  /* 0x0000000506067899 */ /* 0x002fce000800063f */
[----:B------:R-:W1:Y:S01]  /*0080*/  LDC.64 R6, c[0x0][0x210] ;  /* 0x00008400ff067b82 */ /* 0x000e620000000a00 */
[----:B------:R-:W-:Y:S01]  /*0090*/  IMAD.U32 R29, RZ, RZ, UR6 ;  /* 0x00000006ff1d7e24 */ /* 0x000fe2000f8e00ff */
[----:B0-----:R-:W-:-:S04]  /*00a0*/  SHF.R.U32.HI R2, RZ, 0x5, R0 ;  /* 0x00000005ff027819 */ /* 0x001fc80000011600 */
[----:B------:R-:W-:Y:S02]  /*00b0*/  SGXT.U32 R2, R2, 0x2 ;  /* 0x000000020202781a */ /* 0x000fe40000000000 */
[----:B------:R-:W-:-:S03]  /*00c0*/  LOP3.LUT R29, R29, 0x1f, R0, 0xf8, !PT ;  /* 0x0000001f1d1d7812 */ /* 0x000fc600078ef800 */
[----:B--2---:R-:W-:Y:S01]  /*00d0*/  IMAD R4, R2, R11, RZ ;  /* 0x0000000b02047224 */ /* 0x004fe200078e02ff */
[----:B---3--:R-:W-:Y:S01]  /*00e0*/  UIMAD UR4, UR9, UR4, URZ ;  /* 0x00000004090472a4 */ /* 0x008fe2000f8e023f */
[----:B------:R-:W-:Y:S02]  /*00f0*/  IMAD R2, R29, UR5, RZ ;  /* 0x000000051d027c24 */ /* 0x000fe4000f8e02ff */
[C---:B------:R-:W-:Y:S01]  /*0100*/  IMAD R5, R11.reuse, 0x4, R4 ;  /* 0x000000040b057824 */ /* 0x040fe200078e0204 */
[----:B------:R-:W-:Y:S01]  /*0110*/  USHF.L.U32 UR7, UR4, 0x1, URZ ;  /* 0x0000000104077899 */ /* 0x000fe2000800063f */
[C---:B------:R-:W-:Y:S01]  /*0120*/  IMAD.SHL.U32 R3, R2.reuse, 0x2, RZ ;  /* 0x0000000202037824 */ /* 0x040fe200078e00ff */
[----:B------:R-:W-:Y:S01]  /*0130*/  UIMAD.WIDE UR4, UR4, 0x2, URZ ;  /* 0x00000002040478a5 */ /* 0x000fe2000f8e023f */
[----:B------:R-:W-:Y:S01]  /*0140*/  IMAD.HI R2, R2, 0x2, RZ ;  /* 0x0000000202027827 */ /* 0x000fe200078e02ff */
[----:B------:R-:W-:Y:S02]  /*0150*/  LEA R9, R11, R5, 0x2 ;  /* 0x000000050b097211 */ /* 0x000fe400078e10ff */
[----:B-1----:R-:W-:-:S03]  /*0160*/  IADD3 R10, P0, P1, R3, UR7, R6 ;  /* 0x00000007030a7c10 */ /* 0x002fc6000f91e006 */
[----:B------:R-:W-:Y:S01]  /*0170*/  IMAD R11, R11, 0x4, R9 ;  /* 0x000000040b0b7824 */ /* 0x000fe200078e0209 */
[----:B------:R-:W-:Y:S02]  /*0180*/  IADD3.X R12, R2, UR5, R7, P0, P1 ;  /* 0x00000005020c7c10 */ /* 0x000fe400087e2407 */
[CC--:B------:R-:W-:Y:S02]  /*0190*/  LEA R2, P0, R4.reuse, R10.reuse, 0x1 ;  /* 0x0000000a04027211 */ /* 0x0c0fe400078008ff */
[-C--:B------:R-:W-:Y:S02]  /*01a0*/  LEA R6, P1, R5, R10.reuse, 0x1 ;  /* 0x0000000a05067211 */ /* 0x080fe400078208ff */
[-C--:B------:R-:W-:Y:S02]  /*01b0*/  LEA R8, P2, R9, R10.reuse, 0x1 ;  /* 0x0000000a09087211 */ /* 0x080fe400078408ff */
[----:B------:R-:W-:Y:S02]  /*01c0*/  LEA R10, P3, R11, R10, 0x1 ;  /* 0x0000000a0b0a7211 */ /* 0x000fe400078608ff */
[----:B------:R-:W-:-:S02]  /*01d0*/  LEA.HI.X.SX32 R3, R4, R12, 0x1, P0 ;  /* 0x0000000c04037211 */ /* 0x000fc400000f0eff */
[-C--:B------:R-:W-:Y:S02]  /*01e0*/  LEA.HI.X.SX32 R9, R9, R12.reuse, 0x1, P2 ;  /* 0x0000000c09097211 */ /* 0x080fe400010f0eff */
[-C--:B------:R-:W-:Y:S02]  /*01f0*/  LEA.HI.X.SX32 R7, R5, R12.reuse, 0x1, P1 ;  /* 0x0000000c05077211 */ /* 0x080fe400008f0eff */
[----:B------:R-:W-:Y:S01]  /*0200*/  LEA.HI.X.SX32 R11, R11, R12, 0x1, P3 ;  /* 0x0000000c0b0b7211 */ /* 0x000fe200018f0eff */
[----:B------:R-:W2:Y:S04]  /*0210*/  LDG.E.U16 R3, desc[UR14][R2.64] ;  /* 0x0000000e02037981 */ /* 0x000ea8000c1e1500 */
[----:B------:R-:W3:Y:S04]  /*0220*/  LDG.E.U16 R13, desc[UR14][R8.64] ;  /* 0x0000000e080d7981 */ /* 0x000ee8000c1e1500 */
[----:B------:R0:W4:Y:S04]  /*0230*/  LDG.E.U16 R4, desc[UR14][R6.64] ;  /* 0x0000000e06047981 */ /* 0x000128000c1e1500 */
[----:B------:R1:W5:Y:S01]  /*0240*/  LDG.E.U16 R14, desc[UR14][R10.64] ;  /* 0x0000000e0a0e7981 */ /* 0x000362000c1e1500 */
[----:B------:R-:W1:Y:S01]  /*0250*/  S2UR UR8, SR_CgaCtaId ;  /* 0x00000000000879c3 */ /* 0x000e620000008800 */
[----:B------:R-:W-:Y:S01]  /*0260*/  UIADD3 UR16, UR6, 0x20, URZ ;  /* 0x0000002006107890 */ /* 0x000fe2000fffe03f */
[----:B------:R-:W-:Y:S01]  /*0270*/  SHF.R.S32.HI R12, RZ, 0x6, R0 ;  /* 0x00000006ff0c7819 */ /* 0x000fe20000011400 */
[----:B------:R-:W-:Y:S01]  /*0280*/  IMAD.SHL.U32 R5, R0, 0x2, RZ ;  /* 0x0000000200057824 */ /* 0x000fe200078e00ff */
[----:B------:R-:W-:Y:S01]  /*0290*/  UMOV UR4, 0x400 ;  /* 0x0000040000047882 */ /* 0x000fe20000000000 */
[----:B------:R-:W-:Y:S01]  /*02a0*/  UISETP.GE.AND UP0, UPT, UR16, 0x1, UPT ;  /* 0x000000011000788c */ /* 0x000fe2000bf06270 */
[----:B------:R-:W-:Y:S01]  /*02b0*/  SGXT R12, R12, 0x1 ;  /* 0x000000010c0c781a */ /* 0x000fe20000000200 */
[----:B------:R-:W-:Y:S01]  /*02c0*/  IMAD.MOV.U32 R24, RZ, RZ, -0x800000 ;  /* 0xff800000ff187424 */ /* 0x000fe200078e00ff */
[----:B0-----:R-:W-:Y:S01]  /*02d0*/  MOV R7, 0x3f800000 ;  /* 0x3f80000000077802 */ /* 0x001fe20000000f00 */
[----:B------:R-:W-:Y:S01]  /*02e0*/  IMAD.MOV.U32 R6, RZ, RZ, 0x3f800000 ;  /* 0x3f800000ff067424 */ /* 0x000fe200078e00ff */
[----:B------:R-:W-:Y:S01]  /*02f0*/  LOP3.LUT R12, R12, 0x90, RZ, 0xc0, !PT ;  /* 0x000000900c0c7812 */ /* 0x000fe200078ec0ff */
[----:B------:R-:W-:Y:S01]  /*0300*/  IMAD.MOV.U32 R25, RZ, RZ, -0x800000 ;  /* 0xff800000ff197424 */ /* 0x000fe200078e00ff */
[----:B------:R-:W-:-:S02]  /*0310*/  PLOP3.LUT P0, PT, PT, PT, UP0, 0x80, 0x0 ;  /* 0x000000000000781c */ /* 0x000fc40003f0f008 */
[----:B------:R-:W-:Y:S02]  /*0320*/  CS2R R8, SRZ ;  /* 0x0000000000087805 */ /* 0x000fe4000001ff00 */
[----:B------:R-:W-:Y:S02]  /*0330*/  LOP3.LUT R28, R12, 0x7e, R5, 0x78, !PT ;  /* 0x0000007e0c1c7812 */ /* 0x000fe400078e7805 */
[----:B-1----:R-:W-:Y:S01]  /*0340*/  CS2R R10, SRZ ;  /* 0x00000000000a7805 */ /* 0x002fe2000001ff00 */
[C---:B------:R-:W-:Y:S01]  /*0350*/  IMAD.SHL.U32 R2, R0.reuse, 0x40, RZ ;  /* 0x0000004000027824 */ /* 0x040fe200078e00ff */
[----:B------:R-:W-:Y:S02]  /*0360*/  LOP3.LUT R16, R0, 0x10, RZ, 0xc0, !PT ;  /* 0x0000001000107812 */ /* 0x000fe400078ec0ff */
[----:B------:R-:W-:Y:S01]  /*0370*/  LOP3.LUT R15, R28, 0x20, RZ, 0x3c, !PT ;  /* 0x000000201c0f7812 */ /* 0x000fe200078e3cff */
[----:B------:R-:W-:-:S09]  /*0380*/  ULEA UR8, UR8, UR4, 0x18 ;  /* 0x0000000408087291 */ /* 0x000fd2000f8ec03f */
[----:B--2---:R0:W-:Y:S04]  /*0390*/  STS.U16 [R28+UR8], R3 ;  /* 0x000000031c007988 */ /* 0x0041e80008000408 */
[----:B---3--:R1:W-:Y:S04]  /*03a0*/  STS.U16 [R28+UR8+0x200], R13 ;  /* 0x0002000d1c007988 */ /* 0x0083e80008000408 */
[----:B----4-:R2:W-:Y:S01]  /*03b0*/  STS.U16 [R15+UR8+0x100], R4 ;  /* 0x000100040f007988 */ /* 0x0105e20008000408 */
[----:B0-----:R-:W-:-:S03]  /*03c0*/  LOP3.LUT R3, R0, 0x20, RZ, 0xc0, !PT ;  /* 0x0000002000037812 */ /* 0x001fc600078ec0ff */
[----:B-----5:R0:W-:Y:S01]  /*03d0*/  STS.U16 [R15+UR8+0x300], R14 ;  /* 0x0003000e0f007988 */ /* 0x0201e20008000408 */
[----:B-1----:R-:W-:Y:S02]  /*03e0*/  CS2R R12, SRZ ;  /* 0x00000000000c7805 */ /* 0x002fe4000001ff00 */
[----:B--2---:R-:W-:Y:S02]  /*03f0*/  SHF.L.U32 R4, R0, 0x3, RZ ;  /* 0x0000000300047819 */ /* 0x004fe400000006ff */
[----:B0-----:R-:W-:Y:S01]  /*0400*/  CS2R R14, SRZ ;  /* 0x00000000000e7805 */ /* 0x001fe2000001ff00 */
[----:B------:R-:W-:Y:S06]  /*0410*/  @!P0 BRA `(.L_x_0) ;  /* 0x0000000c007c8947 */ /* 0x000fec0003800000 */
[----:B------:R-:W-:Y:S01]  /*0420*/  LOP3.LUT R7, R5, 0x10, RZ, 0xc0, !PT ;  /* 0x0000001005077812 */ /* 0x000fe200078ec0ff */
[----:B------:R-:W0:Y:S01]  /*0430*/  LDC R12, c[0x0][0x268] ;  /* 0x00009a00ff0c7b82 */ /* 0x000e220000000800 */
[----:B------:R-:W-:Y:S01]  /*0440*/  LOP3.LUT R6, R2, 0x1c0, RZ, 0xc0, !PT ;  /* 0x000001c002067812 */ /* 0x000fe200078ec0ff */
[----:B------:R-:W-:Y:S01]  /*0450*/  ULDC.64 UR10, c[0x0][0x250] ;  /* 0x00009400000a7ab9 */ /* 0x000fe20000000a00 */
[--C-:B------:R-:W-:Y:S01]  /*0460*/  LOP3.LUT R7, R7, 0x20, R0.reuse, 0xf8, !PT ;  /* 0x0000002007077812 */ /* 0x100fe200078ef800 */
[----:B------:R-:W-:Y:S01]  /*0470*/  UIMAD UR4, UR9, UR10, URZ ;  /* 0x0000000a090472a4 */ /* 0x000fe2000f8e023f */
[----:B------:R-:W-:Y:S01]  /*0480*/  SHF.R.U32.HI R8, RZ, 0x2, R0 ;  /* 0x00000002ff087819 */ /* 0x000fe20000011600 */
[----:B------:R-:W-:Y:S01]  /*0490*/  VIADD R9, R6, UR8 ;  /* 0x0000000806097c36 */ /* 0x000fe20008000000 */
[----:B------:R-:W-:Y:S01]  /*04a0*/  LOP3.LUT R7, R7, 0x30, R4, 0x78, !PT ;  /* 0x0000003007077812 */ /* 0x000fe200078e7804 */
[----:B------:R-:W-:Y:S01]  /*04b0*/  ULDC UR5, c[0x0][0x258] ;  /* 0x0000960000057ab9 */ /* 0x000fe20000000800 */
[----:B------:R-:W-:Y:S01]  /*04c0*/  SHF.R.U32.HI R3, RZ, 0x1, R3 ;  /* 0x00000001ff037819 */ /* 0x000fe20000011603 */
[----:B------:R-:W-:Y:S01]  /*04d0*/  IMAD R6, R16, 0x20, R9 ;  /* 0x0000002010067824 */ /* 0x000fe200078e0209 */
[----:B------:R-:W-:Y:S01]  /*04e0*/  SGXT.U32 R4, R8, 0x3 ;  /* 0x000000030804781a */ /* 0x000fe20000000000 */
[----:B------:R-:W-:Y:S01]  /*04f0*/  ULDC.64 UR12, c[0x0][0x260] ;  /* 0x00009800000c7ab9 */ /* 0x000fe20000000a00 */
[----:B------:R-:W-:Y:S01]  /*0500*/  SHF.R.S32.HI R8, RZ, 0x2, R0 ;  /* 0x00000002ff087819 */ /* 0x000fe20000011400 */
[----:B------:R-:W-:Y:S01]  /*0510*/  ULDC.64 UR18, c[0x0][0x218] ;  /* 0x0000860000127ab9 */ /* 0x000fe20000000a00 */
[----:B------:R-:W-:Y:S01]  /*0520*/  LOP3.LUT R3, R3, UR6, R4, 0xfe, !PT ;  /* 0x0000000603037c12 */ /* 0x000fe2000f8efe04 */
[----:B------:R-:W-:Y:S01]  /*0530*/  UIMAD UR6, UR9, UR12, URZ ;  /* 0x0000000c090672a4 */ /* 0x000fe2000f8e023f */
[----:B------:R-:W-:Y:S01]  /*0540*/  IADD3 R4, R7, R6, RZ ;  /* 0x0000000607047210 */ /* 0x000fe20007ffe0ff */
[----:B------:R-:W-:Y:S01]  /*0550*/  ULDC.64 UR20, c[0x0][0x220] ;  /* 0x0000880000147ab9 */ /* 0x000fe20000000a00 */
[----:B------:R-:W-:Y:S01]  /*0560*/  LOP3.LUT R6, R0, 0xf, RZ, 0xc0, !PT ;  /* 0x0000000f00067812 */ /* 0x000fe200078ec0ff */
[----:B------:R-:W-:Y:S01]  /*0570*/  USHF.L.U32 UR7, UR6, 0x1, URZ ;  /* 0x0000000106077899 */ /* 0x000fe2000800063f */
[----:B------:R-:W-:Y:S01]  /*0580*/  SGXT R8, R8, 0x1 ;  /* 0x000000010808781a */ /* 0x000fe20000000200 */
[----:B------:R-:W-:Y:S01]  /*0590*/  IMAD.U32 R15, RZ, RZ, UR11 ;  /* 0x0000000bff0f7e24 */ /* 0x000fe2000f8e00ff */
[----:B------:R-:W-:Y:S01]  /*05a0*/  LOP3.LUT R2, R0, 0x3, RZ, 0xc0, !PT ;  /* 0x0000000300027812 */ /* 0x000fe200078ec0ff */
[----:B------:R-:W-:Y:S01]  /*05b0*/  IMAD R7, R6, UR5, RZ ;  /* 0x0000000506077c24 */ /* 0x000fe2000f8e02ff */
[----:B------:R-:W-:Y:S01]  /*05c0*/  LOP3.LUT R8, R8, 0x90, RZ, 0xc0, !PT ;  /* 0x0000009008087812 */ /* 0x000fe200078ec0ff */
[----:B------:R-:W-:Y:S01]  /*05d0*/  USHF.L.U32 UR5, UR4, 0x1, URZ ;  /* 0x0000000104057899 */ /* 0x000fe2000800063f */
[----:B------:R-:W-:Y:S01]  /*05e0*/  LEA R11, R2, UR8, 0x5 ;  /* 0x00000008020b7c11 */ /* 0x000fe2000f8e28ff */
[----:B------:R-:W-:Y:S01]  /*05f0*/  IMAD R6, R6, UR13, RZ ;  /* 0x0000000d06067c24 */ /* 0x000fe2000f8e02ff */
[----:B------:R-:W-:Y:S01]  /*0600*/  LOP3.LUT R10, R8, 0x10, R5, 0x78, !PT ;  /* 0x00000010080a7812 */ /* 0x000fe200078e7805 */
[----:B------:R-:W-:Y:S01]  /*0610*/  IMAD.MOV.U32 R34, RZ, RZ, -0x800000 ;  /* 0xff800000ff227424 */ /* 0x000fe200078e00ff */
[----:B------:R-:W-:Y:S01]  /*0620*/  SHF.R.U32.HI R8, RZ, 0x4, R0 ;  /* 0x00000004ff087819 */ /* 0x000fe20000011600 */
[C---:B------:R-:W-:Y:S01]  /*0630*/  IMAD.SHL.U32 R0, R7.reuse, 0x2, RZ ;  /* 0x0000000207007824 */ /* 0x040fe200078e00ff */
[----:B------:R-:W-:Y:S01]  /*0640*/  MOV R30, UR7 ;  /* 0x00000007001e7c02 */ /* 0x000fe20008000f00 */
[----:B------:R-:W-:Y:S01]  /*0650*/  IMAD.U32 R39, RZ, RZ, UR5 ;  /* 0x00000005ff277e24 */ /* 0x000fe2000f8e00ff */
[----:B------:R-:W-:Y:S01]  /*0660*/  UIMAD.WIDE UR4, UR4, 0x2, URZ ;  /* 0x00000002040478a5 */ /* 0x000fe2000f8e023f */
[----:B------:R-:W-:Y:S01]  /*0670*/  IMAD.SHL.U32 R5, R6, 0x2, RZ ;  /* 0x0000000206057824 */ /* 0x000fe200078e00ff */
[----:B------:R-:W-:Y:S01]  /*0680*/  UIMAD.WIDE UR6, UR6, 0x2, URZ ;  /* 0x00000002060678a5 */ /* 0x000fe2000f8e023f */
[----:B------:R-:W-:Y:S01]  /*0690*/  IMAD R11, R16, 0x10, R11 ;  /* 0x00000010100b7824 */ /* 0x000fe200078e020b */
[----:B------:R-:W-:Y:S01]  /*06a0*/  IADD3 R39, P0, P1, R0, UR18, R39 ;  /* 0x0000001200277c10 */ /* 0x000fe2000f91e027 */
[----:B------:R-:W-:Y:S01]  /*06b0*/  IMAD.HI R7, R7, 0x2, RZ ;  /* 0x0000000207077827 */ /* 0x000fe200078e02ff */
[----:B------:R-:W-:Y:S01]  /*06c0*/  SGXT.U32 R0, R8, 0x3 ;  /* 0x000000030800781a */ /* 0x000fe20000000000 */
[----:B------:R-:W-:Y:S01]  /*06d0*/  UMOV UR4, URZ ;  /* 0x0000003f00047c82 */ /* 0x000fe20008000000 */
[----:B------:R-:W-:Y:S01]  /*06e0*/  IADD3 R30, P2, P3, R5, UR20, R30 ;  /* 0x00000014051e7c10 */ /* 0x000fe2000fb5e01e */
[----:B------:R-:W-:Y:S01]  /*06f0*/  IMAD.HI R8, R6, 0x2, RZ ;  /* 0x0000000206087827 */ /* 0x000fe200078e02ff */
[----:B------:R-:W-:Y:S01]  /*0700*/  IADD3 R5, R10, R11, RZ ;  /* 0x0000000b0a057210 */ /* 0x000fe20007ffe0ff */
[----:B------:R-:W-:Y:S01]  /*0710*/  UMOV UR6, URZ ;  /* 0x0000003f00067c82 */ /* 0x000fe20008000000 */
[----:B------:R-:W-:Y:S01]  /*0720*/  MOV R35, 0xff800000 ;  /* 0xff80000000237802 */ /* 0x000fe20000000f00 */
[C---:B------:R-:W-:Y:S01]  /*0730*/  IMAD R6, R0.reuse, UR11, RZ ;  /* 0x0000000b00067c24 */ /* 0x040fe2000f8e02ff */
[----:B------:R-:W-:Y:S01]  /*0740*/  ULDC UR10, c[0x0][0x238] ;  /* 0x00008e00000a7ab9 */ /* 0x000fe20000000800 */
[----:B0-----:R-:W-:-:S02]  /*0750*/  IMAD R9, R0, R12, RZ ;  /* 0x0000000c00097224 */ /* 0x001fc400078e02ff */
[----:B------:R-:W-:Y:S01]  /*0760*/  IMAD.U32 R0, RZ, RZ, UR5 ;  /* 0x00000005ff007e24 */ /* 0x000fe2000f8e00ff */
[----:B------:R-:W-:Y:S01]  /*0770*/  UMOV UR5, URZ ;  /* 0x0000003f00057c82 */ /* 0x000fe20008000000 */
[----:B------:R-:W-:Y:S01]  /*0780*/  IMAD.U32 R13, RZ, RZ, UR7 ;  /* 0x00000007ff0d7e24 */ /* 0x000fe2000f8e00ff */
[----:B------:R-:W-:Y:S02]  /*0790*/  UMOV UR7, URZ ;  /* 0x0000003f00077c82 */ /* 0x000fe40008000000 */
[----:B------:R-:W-:Y:S01]  /*07a0*/  IADD3.X R11, R7, UR19, R0, P0, P1 ;  /* 0x00000013070b7c10 */ /* 0x000fe200087e2400 */
[----:B------:R-:W-:Y:S01]  /*07b0*/  IMAD R0, R15, 0x8, R6 ;  /* 0x000000080f007824 */ /* 0x000fe200078e0206 */
[----:B------:R-:W-:Y:S01]  /*07c0*/  IADD3.X R8, R8, UR21, R13, P2, P3 ;  /* 0x0000001508087c10 */ /* 0x000fe200097e640d */
[----:B------:R-:W-:Y:S01]  /*07d0*/  IMAD R7, R12, 0x8, R9 ;  /* 0x000000080c077824 */ /* 0x000fe200078e0209 */
[----:B------:R-:W-:Y:S02]  /*07e0*/  LEA R32, P2, R9, R30, 0x1 ;  /* 0x0000001e09207211 */ /* 0x000fe400078408ff */
[----:B------:R-:W-:-:S02]  /*07f0*/  CS2R R12, SRZ ;  /* 0x00000000000c7805 */ /* 0x000fc4000001ff00 */
[-C--:B------:R-:W-:Y:S02]  /*0800*/  LEA R42, P0, R6, R39.reuse, 0x1 ;  /* 0x00000027062a7211 */ /* 0x080fe400078008ff */
[----:B------:R-:W-:Y:S02]  /*0810*/  CS2R R14, SRZ ;  /* 0x00000000000e7805 */ /* 0x000fe4000001ff00 */
[----:B------:R-:W-:Y:S02]  /*0820*/  LEA R38, P1, R0, R39, 0x1 ;  /* 0x0000002700267211 */ /* 0x000fe400078208ff */
[----:B------:R-:W-:Y:S02]  /*0830*/  LEA R30, P3, R7, R30, 0x1 ;  /* 0x0000001e071e7211 */ /* 0x000fe400078608ff */
[-C--:B------:R-:W-:Y:S01]  /*0840*/  LEA.HI.X.SX32 R43, R6, R11.reuse, 0x1, P0 ;  /* 0x0000000b062b7211 */ /* 0x080fe200000f0eff */
[----:B------:R-:W-:Y:S01]  /*0850*/  IMAD.MOV.U32 R6, RZ, RZ, 0x3f800000 ;  /* 0x3f800000ff067424 */ /* 0x000fe200078e00ff */
[----:B------:R-:W-:-:S02]  /*0860*/  LEA.HI.X.SX32 R39, R0, R11, 0x1, P1 ;  /* 0x0000000b00277211 */ /* 0x000fc400008f0eff */
[----:B------:R-:W-:Y:S02]  /*0870*/  CS2R R10, SRZ ;  /* 0x00000000000a7805 */ /* 0x000fe4000001ff00 */
[-C--:B------:R-:W-:Y:S02]  /*0880*/  LEA.HI.X.SX32 R33, R9, R8.reuse, 0x1, P2 ;  /* 0x0000000809217211 */ /* 0x080fe400010f0eff */
[----:B------:R-:W-:Y:S01]  /*0890*/  LEA.HI.X.SX32 R31, R7, R8, 0x1, P3 ;  /* 0x00000008071f7211 */ /* 0x000fe200018f0eff */
[----:B------:R-:W-:Y:S01]  /*08a0*/  IMAD.MOV.U32 R7, RZ, RZ, 0x3f800000 ;  /* 0x3f800000ff077424 */ /* 0x000fe200078e00ff */
[----:B------:R-:W-:Y:S02]  /*08b0*/  CS2R R8, SRZ ;  /* 0x0000000000087805 */ /* 0x000fe4000001ff00 */
[----:B------:R-:W-:-:S07]  /*08c0*/  LOP3.LUT R0, R3, 0x8, RZ, 0xfc, !PT ;  /* 0x0000000803007812 */ /* 0x000fce00078efcff */
.L_x_1:
[----:B------:R-:W-:Y:S01]  /*08d0*/  MOV R19, UR4 ;  /* 0x0000000400137c02 */ /* 0x000fe20008000f00 */
[----:B------:R-:W-:-:S04]  /*08e0*/  IMAD.U32 R17, RZ, RZ, UR4 ;  /* 0x00000004ff117e24 */ /* 0x000fc8000f8e00ff */
[----:B------:R-:W-:-:S04]  /*08f0*/  IMAD.WIDE R16, R17, 0x2, R42 ;  /* 0x0000000211107825 */ /* 0x000fc800078e022a */
[----:B------:R-:W-:Y:S01]  /*0900*/  IMAD.WIDE R18, R19, 0x2, R38 ;  /* 0x0000000213127825 */ /* 0x000fe200078e0226 */
[----:B------:R-:W2:Y:S04]  /*0910*/  LDG.E.U16 R45, desc[UR14][R16.64] ;  /* 0x0000000e102d7981 */ /* 0x000ea8000c1e1500 */
[----:B------:R-:W3:Y:S01]  /*0920*/  LDG.E.U16 R44, desc[UR14][R18.64] ;  /* 0x0000000e122c7981 */ /* 0x000ee2000c1e1500 */
[----:B------:R-:W-:Y:S02]  /*0930*/  IMAD.U32 R37, RZ, RZ, UR5 ;  /* 0x00000005ff257e24 */ /* 0x000fe4000f8e00ff */
[----:B------:R-:W-:Y:S01]  /*0940*/  IMAD.U32 R41, RZ, RZ, UR5 ;  /* 0x00000005ff297e24 */ /* 0x000fe2000f8e00ff */
[----:B------:R-:W-:Y:S01]  /*0950*/  BAR.SYNC.DEFER_BLOCKING 0x0 ;  /* 0x0000000000007b1d */ /* 0x000fe20000010000 */
[----:B------:R-:W-:-:S04]  /*0960*/  IMAD.WIDE R36, R37, 0x2, R32 ;  /* 0x0000000225247825 */ /* 0x000fc800078e0220 */
[----:B------:R-:W-:Y:S01]  /*0970*/  IMAD.WIDE R40, R41, 0x2, R30 ;  /* 0x0000000229287825 */ /* 0x000fe200078e021e */
[----:B--2---:R-:W-:Y:S04]  /*0980*/  STS.U16 [R28+UR8+0x400], R45 ;  /* 0x0004002d1c007988 */ /* 0x004fe80008000408 */
[----:B---3--:R-:W-:Y:S01]  /*0990*/  STS.U16 [R28+UR8+0x500], R44 ;  /* 0x0005002c1c007988 */ /* 0x008fe20008000408 */
[----:B------:R-:W-:Y:S06]  /*09a0*/  BAR.SYNC.DEFER_BLOCKING 0x0 ;  /* 0x0000000000007b1d */ /* 0x000fec0000010000 */
[----:B------:R0:W2:Y:S04]  /*09b0*/  LDG.E.U16 R37, desc[UR14][R36.64] ;  /* 0x0000000e24257981 */ /* 0x0000a8000c1e1500 */
[----:B------:R1:W3:Y:S01]  /*09c0*/  LDG.E.U16 R41, desc[UR14][R40.64] ;  /* 0x0000000e28297981 */ /* 0x0002e2000c1e1500 */
[----:B------:R-:W-:-:S02]  /*09d0*/  ULEA UR5, UR13, UR5, 0x4 ;  /* 0x000000050d057291 */ /* 0x000fc4000f8e203f */
[----:B------:R-:W-:Y:S01]  /*09e0*/  ULEA UR4, UR11, UR4, 0x4 ;  /* 0x000000040b047291 */ /* 0x000fe2000f8e203f */
[----:B------:R-:W-:Y:S04]  /*09f0*/  LDSM.16.MT88.4 R16, [R4] ;  /* 0x000000000410783b */ /* 0x000fe80000004200 */
[----:B------:R-:W4:Y:S01]  /*0a00*/  LDSM.16.M88.4 R20, [R5+0x400] ;  /* 0x000400000514783b */ /* 0x000f220000000200 */
[----:B------:R-:W-:Y:S01]  /*0a10*/  BAR.SYNC.DEFER_BLOCKING 0x0 ;  /* 0x0000000000007b1d */ /* 0x000fe20000010000 */
[C---:B----4-:R-:W-:Y:S06]  /*0a20*/  HMMA.16816.F32 R24, R16.reuse, R20, RZ ;  /* 0x000000141018723c */ /* 0x050fec00000018ff */
[----:B------:R-:W-:Y:S01]  /*0a30*/  HMMA.16816.F32 R16, R16, R22, RZ ;  /* 0x000000161010723c */ /* 0x000fe200000018ff */
[----:B------:R-:W-:Y:S01]  /*0a40*/  LEA R20, P0, R2, UR6, 0x1 ;  /* 0x0000000602147c11 */ /* 0x000fe2000f8008ff */
[----:B------:R-:W-:-:S03]  /*0a50*/  UIADD3 UR6, UP0, UR6, 0x10, URZ ;  /* 0x0000001006067890 */ /* 0x000fc6000ff1e03f */
[CC--:B------:R-:W-:Y:S02]  /*0a60*/  ISETP.GT.U32.AND P2, PT, R20.reuse, R3.reuse, PT ;  /* 0x000000031400720c */ /* 0x0c0fe40003f44070 */
[C---:B------:R-:W-:Y:S01]  /*0a70*/  IADD3 R22, P1, R20.reuse, 0x8, RZ ;  /* 0x0000000814167810 */ /* 0x040fe20007f3e0ff */
[----:B------:R-:W-:Y:S01]  /*0a80*/  IMAD.X R23, RZ, RZ, UR7, P0 ;  /* 0x00000007ff177e24 */ /* 0x000fe200080e06ff */
[-C--:B------:R-:W-:Y:S01]  /*0a90*/  ISETP.GE.U32.AND P3, PT, R20, R3.reuse, PT ;  /* 0x000000031400720c */ /* 0x080fe20003f66070 */
[----:B------:R-:W-:Y:S01]  /*0aa0*/  UIADD3.X UR7, URZ, UR7, URZ, UP0, !UPT ;  /* 0x000000073f077290 */ /* 0x000fe200087fe43f */
[----:B------:R-:W-:Y:S01]  /*0ab0*/  ISETP.GT.U32.AND P0, PT, R22, R3, PT ;  /* 0x000000031600720c */ /* 0x000fe20003f04070 */
[----:B------:R-:W-:Y:S01]  /*0ac0*/  UISETP.GE.U32.AND UP0, UPT, UR6, UR16, UPT ;  /* 0x000000100600728c */ /* 0x000fe2000bf06070 */
[----:B------:R-:W-:Y:S02]  /*0ad0*/  IADD3.X R21, RZ, R23, RZ, P1, !PT ;  /* 0x00000017ff157210 */ /* 0x000fe40000ffe4ff */
[C---:B------:R-:W-:Y:S01]  /*0ae0*/  IADD3 R22, P5, R20.reuse, 0x9, RZ ;  /* 0x0000000914167810 */ /* 0x040fe20007fbe0ff */
[----:B------:R-:W-:Y:S01]  /*0af0*/  UISETP.GE.U32.AND.EX UP0, UPT, UR7, URZ, UPT, UP0 ;  /* 0x0000003f0700728c */ /* 0x000fe2000bf06100 */
[CC--:B------:R-:W-:Y:S01]  /*0b00*/  ISETP.GT.U32.AND P4, PT, R20.reuse, R0.reuse, PT ;  /* 0x000000001400720c */ /* 0x0c0fe20003f84070 */
[----:B------:R-:W-:Y:S01]  /*0b10*/  FMUL R25, R25, UR10 ;  /* 0x0000000a19197c20 */ /* 0x000fe20008400000 */
[----:B------:R-:W-:Y:S01]  /*0b20*/  ISETP.GE.U32.AND P1, PT, R20, R0, PT ;  /* 0x000000001400720c */ /* 0x000fe20003f26070 */
[----:B------:R-:W-:Y:S01]  /*0b30*/  IMAD.X R20, RZ, RZ, R23, P5 ;  /* 0x000000ffff147224 */ /* 0x000fe200028e0617 */
[C---:B------:R-:W-:Y:S01]  /*0b40*/  ISETP.GT.U32.AND.EX P2, PT, R23.reuse, RZ, PT, P2 ;  /* 0x000000ff1700720c */ /* 0x040fe20003f44120 */
[----:B------:R-:W-:Y:S01]  /*0b50*/  FMUL R26, R26, UR10 ;  /* 0x0000000a1a1a7c20 */ /* 0x000fe20008400000 */
[----:B------:R-:W-:Y:S01]  /*0b60*/  ISETP.GE.U32.AND.EX P3, PT, R23, RZ, PT, P3 ;  /* 0x000000ff1700720c */ /* 0x000fe20003f66130 */
[----:B------:R-:W-:Y:S01]  /*0b70*/  FMUL R27, R27, UR10 ;  /* 0x0000000a1b1b7c20 */ /* 0x000fe20008400000 */
[----:B------:R-:W-:Y:S01]  /*0b80*/  ISETP.GT.U32.AND.EX P4, PT, R23, RZ, PT, P4 ;  /* 0x000000ff1700720c */ /* 0x000fe20003f84140 */
[----:B------:R-:W-:Y:S01]  /*0b90*/  FMUL R17, R17, UR10 ;  /* 0x0000000a11117c20 */ /* 0x000fe20008400000 */
[----:B------:R-:W-:Y:S01]  /*0ba0*/  ISETP.GE.U32.AND.EX P1, PT, R23, RZ, PT, P1 ;  /* 0x000000ff1700720c */ /* 0x000fe20003f26110 */
[----:B------:R-:W-:Y:S01]  /*0bb0*/  FMUL R23, R16, UR10 ;  /* 0x0000000a10177c20 */ /* 0x000fe20008400000 */
[----:B------:R-:W-:Y:S01]  /*0bc0*/  ISETP.GT.U32.AND.EX P0, PT, R21, RZ, PT, P0 ;  /* 0x000000ff1500720c */ /* 0x000fe20003f04100 */
[----:B------:R-:W-:Y:S01]  /*0bd0*/  FMUL R21, R24, UR10 ;  /* 0x0000000a18157c20 */ /* 0x000fe20008400000 */
[----:B------:R-:W-:Y:S01]  /*0be0*/  ISETP.GT.U32.AND P5, PT, R22, R3, PT ;  /* 0x000000031600720c */ /* 0x000fe20003fa4070 */
[----:B------:R-:W-:Y:S01]  /*0bf0*/  FMUL R19, R19, UR10 ;  /* 0x0000000a13137c20 */ /* 0x000fe20008400000 */
[----:B------:R-:W-:-:S02]  /*0c00*/  FSEL R23, R23, -INF , !P0 ;  /* 0xff80000017177808 */ /* 0x000fc40004000000 */
[----:B------:R-:W-:Y:S01]  /*0c10*/  ISETP.GT.U32.AND P0, PT, R22, R0, PT ;  /* 0x000000001600720c */ /* 0x000fe20003f04070 */
[----:B------:R-:W-:Y:S01]  /*0c20*/  FMUL R22, R18, UR10 ;  /* 0x0000000a12167c20 */ /* 0x000fe20008400000 */
[----:B------:R-:W-:Y:S02]  /*0c30*/  FSEL R21, R21, -INF , !P2 ;  /* 0xff80000015157808 */ /* 0x000fe40005000000 */
[----:B------:R-:W-:Y:S02]  /*0c40*/  FSEL R16, R25, -INF , !P3 ;  /* 0xff80000019107808 */ /* 0x000fe40005800000 */
[C---:B------:R-:W-:Y:S02]  /*0c50*/  ISETP.GT.U32.AND.EX P3, PT, R20.reuse, RZ, PT, P5 ;  /* 0x000000ff1400720c */ /* 0x040fe40003f64150 */
[----:B------:R-:W-:Y:S02]  /*0c60*/  ISETP.GT.U32.AND.EX P0, PT, R20, RZ, PT, P0 ;  /* 0x000000ff1400720c */ /* 0x000fe40003f04100 */
[----:B------:R-:W-:-:S02]  /*0c70*/  FMNMX R24, R21, R16, !PT ;  /* 0x0000001015187209 */ /* 0x000fc40007800000 */
[----:B------:R-:W-:Y:S02]  /*0c80*/  FSEL R18, R26, -INF , !P4 ;  /* 0xff8000001a127808 */ /* 0x000fe40006000000 */
[----:B------:R-:W-:Y:S02]  /*0c90*/  FSEL R20, R27, -INF , !P1 ;  /* 0xff8000001b147808 */ /* 0x000fe40004800000 */
[----:B------:R-:W-:Y:S02]  /*0ca0*/  FSEL R17, R17, -INF , !P3 ;  /* 0xff80000011117808 */ /* 0x000fe40005800000 */
[----:B------:R-:W-:Y:S02]  /*0cb0*/  FMNMX R24, R23, R24, !PT ;  /* 0x0000001817187209 */ /* 0x000fe40007800000 */
[----:B------:R-:W-:Y:S02]  /*0cc0*/  FSEL R26, R22, -INF , !P2 ;  /* 0xff800000161a7808 */ /* 0x000fe40005000000 */
[----:B------:R-:W-:-:S02]  /*0cd0*/  FMNMX R27, R18, R20, !PT ;  /* 0x00000014121b7209 */ /* 0x000fc40007800000 */
[----:B------:R-:W-:Y:S02]  /*0ce0*/  FMNMX R24, R17, R24, !PT ;  /* 0x0000001811187209 */ /* 0x000fe40007800000 */
[----:B------:R-:W-:Y:S02]  /*0cf0*/  FSEL R22, R19, -INF , !P0 ;  /* 0xff80000013167808 */ /* 0x000fe40004000000 */
[----:B------:R-:W-:Y:S01]  /*0d00*/  FMNMX R27, R26, R27, !PT ;  /* 0x0000001b1a1b7209 */ /* 0x000fe20007800000 */
[----:B------:R-:W4:Y:S01]  /*0d10*/  SHFL.BFLY PT, R25, R24, 0x2, 0x1f ;  /* 0x0c401f0018197f89 */ /* 0x000f2200000e0000 */
[----:B------:R-:W-:Y:S02]  /*0d20*/  PLOP3.LUT P0, PT, PT, PT, UP0, 0x80, 0x0 ;  /* 0x000000000000781c */ /* 0x000fe40003f0f008 */
[----:B------:R-:W-:-:S05]  /*0d30*/  FMNMX R27, R22, R27, !PT ;  /* 0x0000001b161b7209 */ /* 0x000fca0007800000 */
[----:B0-----:R-:W0:Y:S01]  /*0d40*/  SHFL.BFLY PT, R36, R27, 0x2, 0x1f ;  /* 0x0c401f001b247f89 */ /* 0x001e2200000e0000 */
[----:B----4-:R-:W-:-:S05]  /*0d50*/  FMNMX R25, R24, R25, !PT ;  /* 0x0000001918197209 */ /* 0x010fca0007800000 */
[----:B------:R-:W4:Y:S01]  /*0d60*/  SHFL.BFLY PT, R24, R25, 0x1, 0x1f ;  /* 0x0c201f0019187f89 */ /* 0x000f2200000e0000 */
[----:B0-----:R-:W-:-:S05]  /*0d70*/  FMNMX R36, R27, R36, !PT ;  /* 0x000000241b247209 */ /* 0x001fca0007800000 */
[----:B------:R-:W0:Y:S01]  /*0d80*/  SHFL.BFLY PT, R19, R36, 0x1, 0x1f ;  /* 0x0c201f0024137f89 */ /* 0x000e2200000e0000 */
[----:B----4-:R-:W-:-:S04]  /*0d90*/  FMNMX R24, R25, R24, !PT ;  /* 0x0000001819187209 */ /* 0x010fc80007800000 */
[----:B------:R-:W-:Y:S02]  /*0da0*/  FMNMX R24, R24, R35, !PT ;  /* 0x0000002318187209 */ /* 0x000fe40007800000 */
[----:B0-----:R-:W-:-:S03]  /*0db0*/  FMNMX R19, R36, R19, !PT ;  /* 0x0000001324137209 */ /* 0x001fc60007800000 */
[--C-:B------:R-:W-:Y:S01]  /*0dc0*/  FADD R21, R21, -R24.reuse ;  /* 0x8000001815157221 */ /* 0x100fe20000000000 */
[--C-:B------:R-:W-:Y:S01]  /*0dd0*/  FADD R23, R23, -R24.reuse ;  /* 0x8000001817177221 */ /* 0x100fe20000000000 */
[----:B------:R-:W-:Y:S01]  /*0de0*/  FMNMX R25, R19, R34, !PT ;  /* 0x0000002213197209 */ /* 0x000fe20007800000 */
[--C-:B------:R-:W-:Y:S01]  /*0df0*/  FADD R19, R17, -R24.reuse ;  /* 0x8000001811137221 */ /* 0x100fe20000000000 */
[----:B-1----:R-:W-:Y:S01]  /*0e00*/  FMUL R40, R21, 1.4426950216293334961 ;  /* 0x3fb8aa3b15287820 */ /* 0x002fe20000400000 */
[----:B------:R-:W-:Y:S01]  /*0e10*/  FADD R21, R16, -R24 ;  /* 0x8000001810157221 */ /* 0x000fe20000000000 */
[----:B------:R-:W-:Y:S01]  /*0e20*/  FMUL R36, R23, 1.4426950216293334961 ;  /* 0x3fb8aa3b17247820 */ /* 0x000fe20000400000 */
[----:B------:R-:W-:Y:S01]  /*0e30*/  FMUL R44, R19, 1.4426950216293334961 ;  /* 0x3fb8aa3b132c7820 */ /* 0x000fe20000400000 */
[--C-:B------:R-:W-:Y:S01]  /*0e40*/  FADD R19, R18, -R25.reuse ;  /* 0x8000001912137221 */ /* 0x100fe20000000000 */
[----:B------:R-:W-:Y:S01]  /*0e50*/  FMUL R21, R21, 1.4426950216293334961 ;  /* 0x3fb8aa3b15157820 */ /* 0x000fe20000400000 */
[--C-:B------:R-:W-:Y:S01]  /*0e60*/  FADD R26, R26, -R25.reuse ;  /* 0x800000191a1a7221 */ /* 0x100fe20000000000 */
[----:B------:R-:W-:Y:S01]  /*0e70*/  MUFU.EX2 R16, R40 ;  /* 0x0000002800107308 */ /* 0x000fe20000000800 */
[----:B------:R-:W-:Y:S01]  /*0e80*/  FMUL R27, R19, 1.4426950216293334961 ;  /* 0x3fb8aa3b131b7820 */ /* 0x000fe20000400000 */
[--C-:B------:R-:W-:Y:S01]  /*0e90*/  FADD R19, R20, -R25.reuse ;  /* 0x8000001914137221 */ /* 0x100fe20000000000 */
[----:B------:R-:W-:-:S03]  /*0ea0*/  FADD R22, R22, -R25 ;  /* 0x8000001916167221 */ /* 0x000fc60000000000 */
[----:B------:R-:W-:Y:S01]  /*0eb0*/  FMUL R23, R19, 1.4426950216293334961 ;  /* 0x3fb8aa3b13177820 */ /* 0x000fe20000400000 */
[----:B------:R-:W-:Y:S01]  /*0ec0*/  FMUL R19, R26, 1.4426950216293334961 ;  /* 0x3fb8aa3b1a137820 */ /* 0x000fe20000400000 */
[----:B------:R-:W0:Y:S01]  /*0ed0*/  MUFU.EX2 R21, R21 ;  /* 0x0000001500157308 */ /* 0x000e220000000800 */
[----:B------:R-:W-:-:S07]  /*0ee0*/  FMUL R22, R22, 1.4426950216293334961 ;  /* 0x3fb8aa3b16167820 */ /* 0x000fce0000400000 */
[----:B------:R-:W1:Y:S08]  /*0ef0*/  MUFU.EX2 R17, R36 ;  /* 0x0000002400117308 */ /* 0x000e700000000800 */
[----:B------:R1:W-:Y:S01]  /*0f00*/  MUFU.EX2 R20, R27 ;  /* 0x0000001b00147308 */ /* 0x0003e20000000800 */
[----:B0-----:R-:W-:Y:S01]  /*0f10*/  FADD R26, R16, R21 ;  /* 0x00000015101a7221 */ /* 0x001fe20000000000 */
[----:B------:R-:W-:-:S06]  /*0f20*/  F2FP.F16.F32.PACK_AB R16, R21, R16 ;  /* 0x000000101510723e */ /* 0x000fcc00000000ff */
[----:B------:R-:W0:Y:S01]  /*0f30*/  MUFU.EX2 R23, R23 ;  /* 0x0000001700177308 */ /* 0x000e220000000800 */
[----:B-1----:R-:W-:-:S07]  /*0f40*/  FADD R27, R17, R26 ;  /* 0x0000001a111b7221 */ /* 0x002fce0000000000 */
[----:B------:R-:W1:Y:S08]  /*0f50*/  MUFU.EX2 R19, R19 ;  /* 0x0000001300137308 */ /* 0x000e700000000800 */
[----:B------:R-:W4:Y:S01]  /*0f60*/  MUFU.EX2 R18, R44 ;  /* 0x0000002c00127308 */ /* 0x000f220000000800 */
[----:B0-----:R-:W-:-:S07]  /*0f70*/  FADD R26, R20, R23 ;  /* 0x00000017141a7221 */ /* 0x001fce0000000000 */
[----:B------:R-:W0:Y:S01]  /*0f80*/  MUFU.EX2 R36, R22 ;  /* 0x0000001600247308 */ /* 0x000e220000000800 */
[----:B-1----:R-:W-:Y:S01]  /*0f90*/  FADD R21, R19, R26 ;  /* 0x0000001a13157221 */ /* 0x002fe20000000000 */
[----:B------:R-:W-:-:S04]  /*0fa0*/  FADD R26, -R24, R35 ;  /* 0x00000023181a7221 */ /* 0x000fc80000000100 */
[----:B------:R-:W-:Y:S01]  /*0fb0*/  FMUL R26, R26, 1.4426950216293334961 ;  /* 0x3fb8aa3b1a1a7820 */ /* 0x000fe20000400000 */
[C---:B----4-:R-:W-:Y:S01]  /*0fc0*/  FADD R40, R18.reuse, R27 ;  /* 0x0000001b12287221 */ /* 0x050fe20000000000 */
[----:B------:R-:W-:Y:S01]  /*0fd0*/  F2FP.F16.F32.PACK_AB R18, R18, R17 ;  /* 0x000000111212723e */ /* 0x000fe200000000ff */
[----:B------:R-:W-:Y:S01]  /*0fe0*/  FADD R27, -R25, R34 ;  /* 0x00000022191b7221 */ /* 0x000fe20000000100 */
[----:B------:R-:W-:Y:S02]  /*0ff0*/  F2FP.F16.F32.PACK_AB R17, R23, R20 ;  /* 0x000000141711723e */ /* 0x000fe400000000ff */
[----:B------:R-:W1:Y:S01]  /*1000*/  MUFU.EX2 R26, R26 ;  /* 0x0000001a001a7308 */ /* 0x000e620000000800 */
[----:B------:R-:W4:Y:S01]  /*1010*/  SHFL.BFLY PT, R35, R40, 0x2, 0x1f ;  /* 0x0c401f0028237f89 */ /* 0x000f2200000e0000 */
[----:B------:R-:W-:Y:S01]  /*1020*/  FMUL R27, R27, 1.4426950216293334961 ;  /* 0x3fb8aa3b1b1b7820 */ /* 0x000fe20000400000 */
[----:B0-----:R-:W-:-:S05]  /*1030*/  F2FP.F16.F32.PACK_AB R19, R36, R19 ;  /* 0x000000132413723e */ /* 0x001fca00000000ff */
[----:B------:R-:W0:Y:S01]  /*1040*/  MUFU.EX2 R27, R27 ;  /* 0x0000001b001b7308 */ /* 0x000e220000000800 */
[C---:B-1----:R-:W-:Y:S01]  /*1050*/  FMUL R8, R26.reuse, R8 ;  /* 0x000000081a087220 */ /* 0x042fe20000400000 */
[C---:B------:R-:W-:Y:S01]  /*1060*/  FMUL R9, R26.reuse, R9 ;  /* 0x000000091a097220 */ /* 0x040fe20000400000 */
[C---:B------:R-:W-:Y:S01]  /*1070*/  FMUL R12, R26.reuse, R12 ;  /* 0x0000000c1a0c7220 */ /* 0x040fe20000400000 */
[----:B------:R-:W-:Y:S01]  /*1080*/  FMUL R13, R26, R13 ;  /* 0x0000000d1a0d7220 */ /* 0x000fe20000400000 */
[----:B----4-:R-:W-:Y:S01]  /*1090*/  FADD R34, R40, R35 ;  /* 0x0000002328227221 */ /* 0x010fe20000000000 */
[C---:B0-----:R-:W-:Y:S01]  /*10a0*/  FMUL R10, R27.reuse, R10 ;  /* 0x0000000a1b0a7220 */ /* 0x041fe20000400000 */
[C---:B------:R-:W-:Y:S01]  /*10b0*/  FMUL R11, R27.reuse, R11 ;  /* 0x0000000b1b0b7220 */ /* 0x040fe20000400000 */
[C---:B------:R-:W-:Y:S01]  /*10c0*/  FMUL R14, R27.reuse, R14 ;  /* 0x0000000e1b0e7220 */ /* 0x040fe20000400000 */
[----:B------:R-:W-:Y:S01]  /*10d0*/  FMUL R15, R27, R15 ;  /* 0x0000000f1b0f7220 */ /* 0x000fe20000400000 */
[----:B--2---:R0:W-:Y:S04]  /*10e0*/  STS.U16 [R28+UR8+0x400], R37 ;  /* 0x000400251c007988 */ /* 0x0041e80008000408 */
[----:B---3--:R-:W-:Y:S01]  /*10f0*/  STS.U16 [R28+UR8+0x500], R41 ;  /* 0x000500291c007988 */ /* 0x008fe20008000408 */
[----:B0-----:R-:W-:Y:S01]  /*1100*/  FADD R37, R36, R21 ;  /* 0x0000001524257221 */ /* 0x001fe20000000000 */
[----:B------:R-:W-:Y:S06]  /*1110*/  BAR.SYNC.DEFER_BLOCKING 0x0 ;  /* 0x0000000000007b1d */ /* 0x000fec0000010000 */
[----:B------:R-:W0:Y:S04]  /*1120*/  SHFL.BFLY PT, R44, R37, 0x2, 0x1f ;  /* 0x0c401f00252c7f89 */ /* 0x000e2800000e0000 */
[----:B------:R-:W-:Y:S01]  /*1130*/  LDSM.16.M88.4 R20, [R5+0x400] ;  /* 0x000400000514783b */ /* 0x000fe20000000200 */
[----:B0-----:R-:W-:-:S03]  /*1140*/  FADD R35, R37, R44 ;  /* 0x0000002c25237221 */ /* 0x001fc60000000000 */
[----:B------:R-:W0:Y:S04]  /*1150*/  SHFL.BFLY PT, R37, R34, 0x1, 0x1f ;  /* 0x0c201f0022257f89 */ /* 0x000e2800000e0000 */
[----:B------:R-:W1:Y:S01]  /*1160*/  SHFL.BFLY PT, R36, R35, 0x1, 0x1f ;  /* 0x0c201f0023247f89 */ /* 0x000e6200000e0000 */
[----:B0-----:R-:W-:Y:S01]  /*1170*/  FADD R37, R34, R37 ;  /* 0x0000002522257221 */ /* 0x001fe20000000000 */
[----:B------:R-:W-:Y:S02]  /*1180*/  IMAD.MOV.U32 R34, RZ, RZ, R25 ;  /* 0x000000ffff227224 */ /* 0x000fe400078e0019 */
[----:B-1----:R-:W-:Y:S01]  /*1190*/  FADD R36, R35, R36 ;  /* 0x0000002423247221 */ /* 0x002fe20000000000 */
[----:B------:R-:W-:Y:S01]  /*11a0*/  FFMA R7, R26, R7, R37 ;  /* 0x000000071a077223 */ /* 0x000fe20000000025 */
[----:B------:R-:W-:Y:S01]  /*11b0*/  HMMA.16816.F32 R8, R16, R20, R8 ;  /* 0x000000141008723c */ /* 0x000fe20000001808 */
[----:B------:R-:W-:-:S02]  /*11c0*/  IMAD.MOV.U32 R35, RZ, RZ, R24 ;  /* 0x000000ffff237224 */ /* 0x000fc400078e0018 */
[----:B------:R-:W-:-:S03]  /*11d0*/  FFMA R6, R27, R6, R36 ;  /* 0x000000061b067223 */ /* 0x000fc60000000024 */
[----:B------:R-:W-:Y:S01]  /*11e0*/  HMMA.16816.F32 R12, R16, R22, R12 ;  /* 0x00000016100c723c */ /* 0x000fe2000000180c */
[----:B------:R-:W-:-:S08]  /*11f0*/  NOP ;  /* 0x0000000000007918 */ /* 0x000fd00000000000 */
[----:B------:R-:W-:-:S15]  /*1200*/  @!P0 BRA `(.L_x_1) ;  /* 0xfffffff400b08947 */ /* 0x000fde000383ffff */
.L_x_0:
[----:B------:R-:W0:Y:S01]  /*1210*/  S2R R2, SR_TID.X ;  /* 0x0000000000027919 */ /* 0x000e220000002100 */
[----:B------:R-:W1:Y:S01]  /*1220*/  S2UR UR5, SR_CgaCtaId ;  /* 0x00000000000579c3 */ /* 0x000e620000008800 */
[----:B------:R-:W-:Y:S01]  /*1230*/  IMAD.MOV.U32 R18, RZ, RZ, R6 ;  /* 0x000000ffff127224 */ /* 0x000fe200078e0006 */
[----:B------:R-:W-:Y:S01]  /*1240*/  UMOV UR4, 0x400 ;  /* 0x0000040000047882 */ /* 0x000fe20000000000 */
[----:B------:R-:W-:Y:S01]  /*1250*/  IMAD.MOV.U32 R21, RZ, RZ, R7 ;  /* 0x000000ffff157224 */ /* 0x000fe200078e0007 */
[----:B------:R-:W-:Y:S01]  /*1260*/  MOV R27, R15 ;  /* 0x0000000f001b7202 */ /* 0x000fe20000000f00 */
[C---:B------:R-:W-:Y:S01]  /*1270*/  FMUL R3, R18.reuse, 8388608 ;  /* 0x4b00000012037820 */ /* 0x040fe20000400000 */
[C---:B------:R-:W-:Y:S01]  /*1280*/  FSETP.GT.AND P1, PT, |R18|.reuse, 8.50705917302346158658e+37, PT ;  /* 0x7e8000001200780b */ /* 0x040fe20003f24200 */
[C---:B------:R-:W-:Y:S01]  /*1290*/  FMUL R4, R21.reuse, 8388608 ;  /* 0x4b00000015047820 */ /* 0x040fe20000400000 */
[C---:B------:R-:W-:Y:S01]  /*12a0*/  FSETP.GEU.AND P0, PT, |R18|.reuse, 1.175494350822287508e-38, PT ;  /* 0x008000001200780b */ /* 0x040fe20003f0e200 */
[----:B------:R-:W-:Y:S01]  /*12b0*/  IMAD.MOV.U32 R19, RZ, RZ, R14 ;  /* 0x000000ffff137224 */ /* 0x000fe200078e000e */
[----:B------:R-:W-:Y:S01]  /*12c0*/  FSETP.GEU.AND P3, PT, R18, 1.175494350822287508e-38, PT ;  /* 0x008000001200780b */ /* 0x000fe20003f6e000 */
[----:B------:R-:W-:Y:S01]  /*12d0*/  BAR.SYNC.DEFER_BLOCKING 0x0 ;  /* 0x0000000000007b1d */ /* 0x000fe20000010000 */
[----:B------:R-:W-:-:S02]  /*12e0*/  FSETP.GEU.AND P2, PT, R21, 1.175494350822287508e-38, PT ;  /* 0x008000001500780b */ /* 0x000fc40003f4e000 */
[----:B------:R-:W-:Y:S02]  /*12f0*/  FSEL R3, R3, R18, !P3 ;  /* 0x0000001203037208 */ /* 0x000fe40005800000 */
[----:B------:R-:W-:Y:S02]  /*1300*/  FSEL R4, R4, R21, !P2 ;  /* 0x0000001504047208 */ /* 0x000fe40005000000 */
[----:B------:R-:W-:Y:S01]  /*1310*/  FSEL R6, RZ, -23, P2 ;  /* 0xc1b80000ff067808 */ /* 0x000fe20001000000 */
[----:B------:R-:W-:Y:S01]  /*1320*/  @P1 FMUL R18, R18, 0.25 ;  /* 0x3e80000012121820 */ /* 0x000fe20000400000 */
[----:B------:R-:W-:Y:S01]  /*1330*/  FSETP.GT.AND P2, PT, |R21|, 8.50705917302346158658e+37, PT ;  /* 0x7e8000001500780b */ /* 0x000fe20003f44200 */
[----:B------:R-:W-:Y:S01]  /*1340*/  @P1 FMUL R27, R27, 0.25 ;  /* 0x3e8000001b1b1820 */ /* 0x000fe20000400000 */
[----:B------:R-:W-:Y:S01]  /*1350*/  FSEL R15, RZ, -23, P3 ;  /* 0xc1b80000ff0f7808 */ /* 0x000fe20001800000 */
[----:B------:R-:W-:Y:S01]  /*1360*/  @!P0 FMUL R18, R18, 16777216 ;  /* 0x4b80000012128820 */ /* 0x000fe20000400000 */
[----:B-1----:R-:W-:Y:S01]  /*1370*/  ULEA UR6, UR5, UR4, 0x18 ;  /* 0x0000000405067291 */ /* 0x002fe2000f8ec03f */
[----:B------:R-:W-:Y:S01]  /*1380*/  FSETP.GEU.AND P3, PT, |R21|, 1.175494350822287508e-38, PT ;  /* 0x008000001500780b */ /* 0x000fe20003f6e200 */
[----:B------:R-:W-:Y:S01]  /*1390*/  @P1 FMUL R19, R19, 0.25 ;  /* 0x3e80000013131820 */ /* 0x000fe20000400000 */
[----:B------:R-:W-:Y:S01]  /*13a0*/  MOV R20, R10 ;  /* 0x0000000a00147202 */ /* 0x000fe20000000f00 */
[----:B------:R-:W-:Y:S01]  /*13b0*/  @P1 FMUL R11, R11, 0.25 ;  /* 0x3e8000000b0b1820 */ /* 0x000fe20000400000 */
[----:B------:R-:W1:Y:S01]  /*13c0*/  MUFU.RCP R18, R18 ;  /* 0x0000001200127308 */ /* 0x000e620000001000 */
[----:B------:R-:W-:Y:S01]  /*13d0*/  @!P0 FMUL R27, R27, 16777216 ;  /* 0x4b8000001b1b8820 */ /* 0x000fe20000400000 */
[----:B0-----:R-:W-:Y:S01]  /*13e0*/  SHF.R.S32.HI R7, RZ, 0x4, R2 ;  /* 0x00000004ff077819 */ /* 0x001fe20000011402 */
[----:B------:R-:W-:Y:S01]  /*13f0*/  @P1 FMUL R20, R20, 0.25 ;  /* 0x3e80000014141820 */ /* 0x000fe20000400000 */
[----:B------:R-:W-:Y:S01]  /*1400*/  LOP3.LUT R5, R2, 0x8, RZ, 0xc0, !PT ;  /* 0x0000000802057812 */ /* 0x000fe200078ec0ff */
[----:B------:R-:W-:Y:S01]  /*1410*/  @P2 FMUL R21, R21, 0.25 ;  /* 0x3e80000015152820 */ /* 0x000fe20000400000 */
[----:B------:R-:W-:Y:S01]  /*1420*/  SGXT R7, R7, 0x1 ;  /* 0x000000010707781a */ /* 0x000fe20000000200 */
[----:B------:R-:W-:Y:S01]  /*1430*/  @!P0 FMUL R19, R19, 16777216 ;  /* 0x4b80000013138820 */ /* 0x000fe20000400000 */
[----:B------:R-:W-:Y:S01]  /*1440*/  LEA.HI R26, R5, UR6, RZ, 0x1f ;  /* 0x00000006051a7c11 */ /* 0x000fe2000f8ff8ff */
[----:B------:R-:W-:Y:S01]  /*1450*/  VIADD R5, R4, 0xc0cafb0d ;  /* 0xc0cafb0d04057836 */ /* 0x000fe20000000000 */
[----:B------:R-:W-:Y:S01]  /*1460*/  LOP3.LUT R14, R7, 0x204, RZ, 0xc0, !PT ;  /* 0x00000204070e7812 */ /* 0x000fe200078ec0ff */
[----:B------:R-:W-:Y:S01]  /*1470*/  @!P0 FMUL R11, R11, 16777216 ;  /* 0x4b8000000b0b8820 */ /* 0x000fe20000400000 */
[----:B------:R-:W-:Y:S01]  /*1480*/  IADD3 R7, R3, -0x3f3504f3, RZ ;  /* 0xc0cafb0d03077810 */ /* 0x000fe20007ffe0ff */
[----:B------:R-:W-:Y:S01]  /*1490*/  @!P0 FMUL R20, R20, 16777216 ;  /* 0x4b80000014148820 */ /* 0x000fe20000400000 */
[----:B------:R-:W-:Y:S01]  /*14a0*/  LOP3.LUT R17, R5, 0xff800000, RZ, 0xc0, !PT ;  /* 0xff80000005117812 */ /* 0x000fe200078ec0ff */
[----:B------:R-:W-:Y:S01]  /*14b0*/  @!P3 FMUL R21, R21, 16777216 ;  /* 0x4b8000001515b820 */ /* 0x000fe20000400000 */
[----:B------:R-:W-:Y:S01]  /*14c0*/  LOP3.LUT R22, R7, 0xff800000, RZ, 0xc0, !PT ;  /* 0xff80000007167812 */ /* 0x000fe200078ec0ff */
[C---:B-1----:R-:W-:Y:S01]  /*14d0*/  FMUL R19, R18.reuse, R19 ;  /* 0x0000001312137220 */ /* 0x042fe20000400000 */
[----:B------:R-:W-:Y:S01]  /*14e0*/  I2FP.F32.S32 R7, R17 ;  /* 0x0000001100077245 */ /* 0x000fe20000201400 */
[----:B------:R-:W-:Y:S01]  /*14f0*/  FMUL R20, R18, R20 ;  /* 0x0000001412147220 */ /* 0x000fe20000400000 */
[----:B------:R-:W-:Y:S01]  /*1500*/  I2FP.F32.S32 R16, R22 ;  /* 0x0000001600107245 */ /* 0x000fe20000201400 */
[----:B------:R-:W0:Y:S01]  /*1510*/  MUFU.RCP R21, R21 ;  /* 0x0000001500157308 */ /* 0x000e220000001000 */
[C---:B------:R-:W-:Y:S01]  /*1520*/  LOP3.LUT R35, R2.reuse, 0x10, RZ, 0xc0, !PT ;  /* 0x0000001002237812 */ /* 0x040fe200078ec0ff */
[----:B------:R-:W-:Y:S01]  /*1530*/  FFMA.FTZ R6, R7, 1.1920928955078125e-07, R6 ;  /* 0x3400000007067823 */ /* 0x000fe20000010006 */
[----:B------:R-:W-:Y:S01]  /*1540*/  LOP3.LUT R31, R2, 0x20, RZ, 0xc0, !PT ;  /* 0x00000020021f7812 */ /* 0x000fe200078ec0ff */
[----:B------:R-:W-:Y:S01]  /*1550*/  FFMA.FTZ R7, R16, 1.1920928955078125e-07, R15 ;  /* 0x3400000010077823 */ /* 0x000fe2000001000f */
[C---:B------:R-:W-:Y:S01]  /*1560*/  FMUL R15, R18.reuse, R27 ;  /* 0x0000001b120f7220 */ /* 0x040fe20000400000 */
[----:B------:R-:W-:Y:S01]  /*1570*/  FMUL R16, R18, R11 ;  /* 0x0000000b12107220 */ /* 0x000fe20000400000 */
[----:B------:R-:W-:Y:S01]  /*1580*/  IMAD.IADD R18, R4, 0x1, -R17 ;  /* 0x0000000104127824 */ /* 0x000fe200078e0a11 */
[----:B------:R-:W-:Y:S01]  /*1590*/  ISETP.NE.U32.AND P4, PT, R31, RZ, PT ;  /* 0x000000ff1f00720c */ /* 0x000fe20003f85070 */
[----:B------:R-:W-:Y:S01]  /*15a0*/  IMAD.IADD R17, R3, 0x1, -R22 ;  /* 0x0000000103117824 */ /* 0x000fe200078e0a16 */
[----:B------:R-:W-:Y:S01]  /*15b0*/  SHF.L.U32 R11, R2, 0x3, RZ ;  /* 0x00000003020b7819 */ /* 0x000fe200000006ff */
[----:B------:R-:W-:Y:S01]  /*15c0*/  IMAD R5, R35, 0x4, R26 ;  /* 0x0000000423057824 */ /* 0x000fe200078e021a */
[----:B------:R-:W-:Y:S01]  /*15d0*/  SHF.R.S32.HI R26, RZ, 0x3, R2 ;  /* 0x00000003ff1a7819 */ /* 0x000fe20000011402 */
[----:B------:R-:W-:-:S02]  /*15e0*/  IMAD.MOV.U32 R27, RZ, RZ, 0x3dc6b27f ;  /* 0x3dc6b27fff1b7424 */ /* 0x000fc400078e00ff */
[----:B------:R-:W-:Y:S01]  /*15f0*/  FADD R17, R17, -1 ;  /* 0xbf80000011117421 */ /* 0x000fe20000000000 */
[----:B------:R-:W-:Y:S01]  /*1600*/  IMAD.SHL.U32 R0, R2, 0x2, RZ ;  /* 0x0000000202007824 */ /* 0x000fe200078e00ff */
[----:B------:R-:W-:Y:S01]  /*1610*/  SGXT R26, R26, 0x1 ;  /* 0x000000011a1a781a */ /* 0x000fe20000000200 */
[----:B------:R-:W-:Y:S01]  /*1620*/  FADD R18, R18, -1 ;  /* 0xbf80000012127421 */ /* 0x000fe20000000000 */
[CC--:B------:R-:W-:Y:S01]  /*1630*/  FFMA.FTZ R22, R17.reuse, R27.reuse, -0.16845393180847167969 ;  /* 0xbe2c7f3011167423 */ /* 0x0c0fe2000001001b */
[----:B------:R-:W-:Y:S01]  /*1640*/  SEL R23, RZ, 0x204, !P4 ;  /* 0x00000204ff177807 */ /* 0x000fe20006000000 */
[----:B------:R-:W-:Y:S01]  /*1650*/  @P2 FMUL R8, R8, 0.25 ;  /* 0x3e80000008082820 */ /* 0x000fe20000400000 */
[----:B------:R-:W-:Y:S01]  /*1660*/  LOP3.LUT R26, R26, 0x140, RZ, 0xc0, !PT ;  /* 0x000001401a1a7812 */ /* 0x000fe200078ec0ff */
[----:B------:R-:W-:Y:S01]  /*1670*/  FFMA.FTZ R22, R17, R22, 0.1716887056827545166 ;  /* 0x3e2fcf2a11167423 */ /* 0x000fe20000010016 */
[----:B------:R-:W-:Y:S01]  /*1680*/  LOP3.LUT R10, R23, 0x3c, R0, 0x78, !PT ;  /* 0x0000003c170a7812 */ /* 0x000fe200078e7800 */
[----:B------:R-:W-:Y:S01]  /*1690*/  @P2 FMUL R13, R13, 0.25 ;  /* 0x3e8000000d0d2820 */ /* 0x000fe20000400000 */
[----:B------:R-:W-:Y:S01]  /*16a0*/  @P2 FMUL R12, R12, 0.25 ;  /* 0x3e8000000c0c2820 */ /* 0x000fe20000400000 */
[----:B------:R-:W-:Y:S01]  /*16b0*/  @P2 FMUL R9, R9, 0.25 ;  /* 0x3e80000009092820 */ /* 0x000fe20000400000 */
[----:B------:R-:W-:Y:S01]  /*16c0*/  FFMA.FTZ R23, R18, R27, -0.16845393180847167969 ;  /* 0xbe2c7f3012177423 */ /* 0x000fe2000001001b */
[----:B------:R-:W-:Y:S01]  /*16d0*/  LOP3.LUT R27, R26, 0x38, R11, 0xf8, !PT ;  /* 0x000000381a1b7812 */ /* 0x000fe200078ef80b */
[----:B------:R-:W-:Y:S01]  /*16e0*/  FFMA.FTZ R22, R17, R22, -0.17900948226451873779 ;  /* 0xbe374e4311167423 */ /* 0x000fe20000010016 */
[----:B------:R-:W-:Y:S01]  /*16f0*/  @!P3 FMUL R8, R8, 16777216 ;  /* 0x4b8000000808b820 */ /* 0x000fe20000400000 */
[----:B------:R-:W-:Y:S01]  /*1700*/  @!P3 FMUL R13, R13, 16777216 ;  /* 0x4b8000000d0db820 */ /* 0x000fe20000400000 */
[----:B------:R-:W-:Y:S01]  /*1710*/  @!P3 FMUL R12, R12, 16777216 ;  /* 0x4b8000000c0cb820 */ /* 0x000fe20000400000 */
[----:B------:R-:W-:Y:S01]  /*1720*/  @!P3 FMUL R9, R9, 16777216 ;  /* 0x4b8000000909b820 */ /* 0x000fe20000400000 */
[----:B------:R-:W-:-:S02]  /*1730*/  IMAD.SHL.U32 R33, R2, 0x40, RZ ;  /* 0x0000004002217824 */ /* 0x000fc400078e00ff */
[----:B------:R-:W-:Y:S01]  /*1740*/  FFMA.FTZ R23, R18, R23, 0.1716887056827545166 ;  /* 0x3e2fcf2a12177423 */ /* 0x000fe20000010017 */
[----:B------:R-:W-:Y:S01]  /*1750*/  IMAD R14, R31, 0x4, R14 ;  /* 0x000000041f0e7824 */ /* 0x000fe200078e020e */
[----:B------:R-:W-:Y:S01]  /*1760*/  LOP3.LUT R31, R27, 0x40, R2, 0x78, !PT ;  /* 0x000000401b1f7812 */ /* 0x000fe200078e7802 */
[----:B------:R-:W-:Y:S01]  /*1770*/  FFMA.FTZ R22, R17, R22, 0.20512372255325317383 ;  /* 0x3e520bf411167423 */ /* 0x000fe20000010016 */
[C---:B0-----:R-:W-:Y:S01]  /*1780*/  FMUL R27, R21.reuse, R8 ;  /* 0x00000008151b7220 */ /* 0x041fe20000400000 */
[C---:B------:R-:W-:Y:S01]  /*1790*/  FMUL R13, R21.reuse, R13 ;  /* 0x0000000d150d7220 */ /* 0x040fe20000400000 */
[C---:B------:R-:W-:Y:S01]  /*17a0*/  FMUL R12, R21.reuse, R12 ;  /* 0x0000000c150c7220 */ /* 0x040fe20000400000 */
[----:B------:R-:W-:Y:S01]  /*17b0*/  FMUL R8, R21, R9 ;  /* 0x0000000915087220 */ /* 0x000fe20000400000 */
[----:B------:R-:W-:Y:S01]  /*17c0*/  LOP3.LUT R10, R10, 0x40, R33, 0xf8, !PT ;  /* 0x000000400a0a7812 */ /* 0x000fe200078ef821 */
[----:B------:R-:W-:Y:S01]  /*17d0*/  FFMA.FTZ R23, R18, R23, -0.17900948226451873779 ;  /* 0xbe374e4312177423 */ /* 0x000fe20000010017 */
[----:B------:R-:W-:Y:S01]  /*17e0*/  FFMA.FTZ R22, R17, R22, -0.24046532809734344482 ;  /* 0xbe763c8b11167423 */ /* 0x000fe20000010016 */
[----:B------:R-:W-:Y:S01]  /*17f0*/  F2FP.F16.F32.PACK_AB R27, R12, R27 ;  /* 0x0000001b0c1b723e */ /* 0x000fe200000000ff */
[----:B------:R-:W-:Y:S01]  /*1800*/  IMAD.IADD R14, R14, 0x1, R31 ;  /* 0x000000010e0e7824 */ /* 0x000fe200078e021f */
[----:B------:R-:W-:Y:S01]  /*1810*/  F2FP.F16.F32.PACK_AB R13, R13, R8 ;  /* 0x000000080d0d723e */ /* 0x000fe200000000ff */
[C---:B------:R-:W-:Y:S01]  /*1820*/  FFMA.FTZ R23, R18.reuse, R23, 0.20512372255325317383 ;  /* 0x3e520bf412177423 */ /* 0x040fe20000010017 */
[----:B------:R-:W-:Y:S01]  /*1830*/  F2FP.F16.F32.PACK_AB R19, R19, R20 ;  /* 0x000000141313723e */ /* 0x000fe200000000ff */
[----:B------:R-:W-:Y:S01]  /*1840*/  FFMA.FTZ R22, R17, R22, 0.28857114911079406738 ;  /* 0x3e93bf9911167423 */ /* 0x000fe20000010016 */
[----:B------:R-:W-:Y:S01]  /*1850*/  F2FP.F16.F32.PACK_AB R15, R15, R16 ;  /* 0x000000100f0f723e */ /* 0x000fe200000000ff */
[----:B------:R-:W-:Y:S01]  /*1860*/  FFMA.FTZ R23, R18, R23, -0.24046532809734344482 ;  /* 0xbe763c8b12177423 */ /* 0x000fe20000010017 */
[----:B------:R-:W-:Y:S01]  /*1870*/  LOP3.LUT R12, R10, 0x40, RZ, 0x3c, !PT ;  /* 0x000000400a0c7812 */ /* 0x000fe200078e3cff */
[----:B------:R-:W-:Y:S01]  /*1880*/  STS [R10+UR6], R27 ;  /* 0x0000001b0a007988 */ /* 0x000fe20008000806 */
[C---:B------:R-:W-:Y:S01]  /*1890*/  FFMA.FTZ R22, R17.reuse, R22, -0.36067417263984680176 ;  /* 0xbeb8aa4911167423 */ /* 0x040fe20000010016 */
[C---:B------:R-:W-:Y:S01]  /*18a0*/  FFMA.FTZ R23, R18.reuse, R23, 0.28857114911079406738 ;  /* 0x3e93bf9912177423 */ /* 0x040fe20000010017 */
[----:B------:R-:W0:Y:S01]  /*18b0*/  LDC R21, c[0x0][0x278] ;  /* 0x00009e00ff157b82 */ /* 0x000e220000000800 */
[----:B------:R1:W-:Y:S01]  /*18c0*/  STS [R10+UR6+0x80], R13 ;  /* 0x0000800d0a007988 */ /* 0x0003e20008000806 */
[C---:B------:R-:W-:Y:S01]  /*18d0*/  FFMA.FTZ R22, R17.reuse, R22, 0.48089820146560668945 ;  /* 0x3ef6384a11167423 */ /* 0x040fe20000010016 */
[----:B------:R-:W-:Y:S01]  /*18e0*/  FFMA.FTZ R23, R18, R23, -0.36067417263984680176 ;  /* 0xbeb8aa4912177423 */ /* 0x000fe20000010017 */
[----:B------:R-:W-:Y:S01]  /*18f0*/  ISETP.GE.U32.AND P3, PT, R4, 0x7f800000, PT ;  /* 0x7f8000000400780c */ /* 0x000fe20003f66070 */
[----:B------:R-:W-:Y:S01]  /*1900*/  STS [R12+UR6+0x100], R19 ;  /* 0x000100130c007988 */ /* 0x000fe20008000806 */
[C---:B------:R-:W-:Y:S01]  /*1910*/  FFMA.FTZ R22, R17.reuse, R22, -0.72134751081466674805 ;  /* 0xbf38aa3b11167423 */ /* 0x040fe20000010016 */
[C---:B------:R-:W-:Y:S01]  /*1920*/  FFMA.FTZ R23, R18.reuse, R23, 0.48089820146560668945 ;  /* 0x3ef6384a12177423 */ /* 0x040fe20000010017 */
[----:B------:R-:W1:Y:S01]  /*1930*/  LDC.64 R8, c[0x0][0x228] ;  /* 0x00008a00ff087b82 */ /* 0x000e620000000a00 */
[----:B------:R2:W-:Y:S01]  /*1940*/  STS [R12+UR6+0x180], R15 ;  /* 0x0001800f0c007988 */ /* 0x0005e20008000806 */
[----:B------:R-:W-:Y:S01]  /*1950*/  FMUL R22, R17, R22 ;  /* 0x0000001611167220 */ /* 0x000fe20000400000 */
[----:B------:R-:W-:Y:S01]  /*1960*/  FFMA.FTZ R23, R18, R23, -0.72134751081466674805 ;  /* 0xbf38aa3b12177423 */ /* 0x000fe20000010017 */
[----:B------:R-:W-:-:S04]  /*1970*/  ULDC.64 UR4, c[0x0][0x270] ;  /* 0x00009c0000047ab9 */ /* 0x000fc80000000a00 */
[----:B------:R-:W-:Y:S01]  /*1980*/  BAR.SYNC.DEFER_BLOCKING 0x0 ;  /* 0x0000000000007b1d */ /* 0x000fe20000010000 */
[----:B------:R-:W-:Y:S01]  /*1990*/  FMUL R22, R17, R22 ;  /* 0x0000001611167220 */ /* 0x000fe20000400000 */
[----:B------:R-:W-:Y:S01]  /*19a0*/  FMUL R23, R18, R23 ;  /* 0x0000001712177220 */ /* 0x000fe20000400000 */
[----:B------:R-:W-:Y:S01]  /*19b0*/  ISETP.GE.U32.AND P1, PT, R3, 0x7f800000, PT ;  /* 0x7f8000000300780c */ /* 0x000fe20003f26070 */
[----:B------:R-:W-:Y:S01]  /*19c0*/  UIMAD UR4, UR9, UR4, URZ ;  /* 0x00000004090472a4 */ /* 0x000fe2000f8e023f */
[----:B------:R-:W-:Y:S01]  /*19d0*/  FFMA.FTZ R22, R17, 1.4426950216293334961, R22 ;  /* 0x3fb8aa3b11167823 */ /* 0x000fe20000010016 */
[----:B------:R-:W-:Y:S01]  /*19e0*/  LOP3.LUT R17, R14, 0x4, RZ, 0x3c, !PT ;  /* 0x000000040e117812 */ /* 0x000fe200078e3cff */
[----:B------:R-:W-:Y:S01]  /*19f0*/  FMUL R23, R18, R23 ;  /* 0x0000001712177220 */ /* 0x000fe20000400000 */
[----:B------:R-:W-:Y:S01]  /*1a00*/  LOP3.LUT R16, R11, 0x38, RZ, 0xc0, !PT ;  /* 0x000000380b107812 */ /* 0x000fe200078ec0ff */
[----:B------:R-:W-:Y:S01]  /*1a10*/  @P3 IMAD.MOV.U32 R11, RZ, RZ, 0x7f800000 ;  /* 0x7f800000ff0b3424 */ /* 0x000fe200078e00ff */
[----:B------:R-:W-:Y:S01]  /*1a20*/  LOP3.LUT P0, RZ, R2, 0x60, RZ, 0xc0, !PT ;  /* 0x0000006002ff7812 */ /* 0x000fe2000780c0ff */
[----:B------:R-:W-:Y:S01]  /*1a30*/  FFMA.FTZ R23, R18, 1.4426950216293334961, R23 ;  /* 0x3fb8aa3b12177823 */ /* 0x000fe20000010017 */
[----:B------:R-:W-:Y:S01]  /*1a40*/  FADD R22, R7, R22 ;  /* 0x0000001607167221 */ /* 0x000fe20000000000 */
[----:B------:R-:W-:Y:S01]  /*1a50*/  USHF.L.U32 UR7, UR4, 0x1, URZ ;  /* 0x0000000104077899 */ /* 0x000fe2000800063f */
[----:B------:R-:W-:Y:S01]  /*1a60*/  FSETP.NEU.AND P2, PT, R4, RZ, PT ;  /* 0x000000ff0400720b */ /* 0x000fe20003f4d000 */
[----:B------:R-:W-:Y:S01]  /*1a70*/  FADD R23, R6, R23 ;  /* 0x0000001706177221 */ /* 0x000fe20000000000 */
[----:B------:R-:W-:Y:S01]  /*1a80*/  SHF.R.U32.HI R6, RZ, 0x5, R2 ;  /* 0x00000005ff067819 */ /* 0x000fe20000011602 */
[----:B------:R-:W-:-:S02]  /*1a90*/  IMAD R2, R29, UR5, RZ ;  /* 0x000000051d027c24 */ /* 0x000fc4000f8e02ff */
[----:B------:R-:W-:Y:S01]  /*1aa0*/  @P3 FFMA.FTZ R23, R4, R11, +INF ;  /* 0x7f80000004173423 */ /* 0x000fe2000001000b */
[----:B------:R-:W-:Y:S01]  /*1ab0*/  UIMAD.WIDE UR4, UR4, 0x2, URZ ;  /* 0x00000002040478a5 */ /* 0x000fe2000f8e023f */
[----:B------:R-:W-:Y:S01]  /*1ac0*/  SGXT.U32 R6, R6, 0x2 ;  /* 0x000000020606781a */ /* 0x000fe20000000000 */
[----:B------:R-:W-:Y:S01]  /*1ad0*/  IMAD.SHL.U32 R7, R2, 0x2, RZ ;  /* 0x0000000202077824 */ /* 0x000fe200078e00ff */
[----:B------:R-:W-:Y:S01]  /*1ae0*/  IADD3 R5, R16, R5, RZ ;  /* 0x0000000510057210 */ /* 0x000fe20007ffe0ff */
[----:B------:R-:W-:Y:S01]  /*1af0*/  IMAD.HI R2, R2, 0x2, RZ ;  /* 0x0000000202027827 */ /* 0x000fe200078e02ff */
[----:B------:R3:W4:Y:S01]  /*1b00*/  LDS R19, [R14+UR6] ;  /* 0x000000060e137984 */ /* 0x0007220008000800 */
[----:B------:R-:W-:Y:S01]  /*1b10*/  FSEL R23, R23, -INF , P2 ;  /* 0xff80000017177808 */ /* 0x000fe20001000000 */
[----:B------:R-:W-:Y:S01]  /*1b20*/  ULDC UR4, c[0x0][0x27c] ;  /* 0x00009f0000047ab9 */ /* 0x000fe20000000800 */
[----:B0-----:R-:W-:Y:S01]  /*1b30*/  IMAD R6, R6, R21, RZ ;  /* 0x0000001506067224 */ /* 0x001fe200078e02ff */
[----:B------:R-:W0:Y:S01]  /*1b40*/  LDS R10, [R17+UR6] ;  /* 0x00000006110a7984 */ /* 0x000e220008000800 */
[----:B-1----:R-:W-:Y:S01]  /*1b50*/  IADD3 R13, P3, P4, R7, UR7, R8 ;  /* 0x00000007070d7c10 */ /* 0x002fe2000fc7e008 */
[----:B--2---:R-:W-:-:S02]  /*1b60*/  @P1 IMAD.MOV.U32 R12, RZ, RZ, 0x7f800000 ;  /* 0x7f800000ff0c1424 */ /* 0x004fc400078e00ff */
[----:B------:R-:W-:Y:S01]  /*1b70*/  FFMA R24, R23, 0.69314718246459960938, R24 ;  /* 0x3f31721817187823 */ /* 0x000fe20000000018 */
[----:B------:R-:W-:Y:S01]  /*1b80*/  LEA R4, R21, R6, 0x2 ;  /* 0x0000000615047211 */ /* 0x000fe200078e10ff */
[----:B------:R-:W-:Y:S01]  /*1b90*/  UIMAD UR4, UR9, UR4, URZ ;  /* 0x00000004090472a4 */ /* 0x000fe2000f8e023f */
[----:B------:R-:W-:Y:S01]  /*1ba0*/  IADD3.X R16, R2, UR5, R9, P3, P4 ;  /* 0x0000000502107c10 */ /* 0x000fe20009fe8409 */
[----:B------:R-:W-:Y:S01]  /*1bb0*/  @P1 FFMA.FTZ R22, R3, R12, +INF ;  /* 0x7f80000003161423 */ /* 0x000fe2000001000c */
[-C--:B------:R-:W-:Y:S01]  /*1bc0*/  LEA R8, P4, R6, R13.reuse, 0x1 ;  /* 0x0000000d06087211 */ /* 0x080fe200078808ff */
[C---:B------:R-:W-:Y:S01]  /*1bd0*/  IMAD R7, R21.reuse, 0x4, R4 ;  /* 0x0000000415077824 */ /* 0x040fe200078e0204 */
[----:B------:R-:W-:Y:S01]  /*1be0*/  LEA R12, P1, R4, R13, 0x1 ;  /* 0x0000000d040c7211 */ /* 0x000fe200078208ff */
[----:B------:R-:W-:Y:S01]  /*1bf0*/  USHF.L.U32 UR7, UR4, 0x2, URZ ;  /* 0x0000000204077899 */ /* 0x000fe2000800063f */
[----:B------:R-:W-:Y:S01]  /*1c00*/  LEA.HI.X.SX32 R9, R6, R16, 0x1, P4 ;  /* 0x0000001006097211 */ /* 0x000fe200020f0eff */
[----:B------:R-:W-:Y:S01]  /*1c10*/  UIMAD.WIDE UR4, UR4, 0x4, URZ ;  /* 0x00000004040478a5 */ /* 0x000fe2000f8e023f */
[----:B------:R-:W-:-:S02]  /*1c20*/  LEA R11, R21, R7, 0x2 ;  /* 0x00000007150b7211 */ /* 0x000fc400078e10ff */
[-C--:B---3--:R-:W-:Y:S02]  /*1c30*/  LEA R14, P4, R7, R13.reuse, 0x1 ;  /* 0x0000000d070e7211 */ /* 0x088fe400078808ff */
[----:B------:R-:W-:Y:S02]  /*1c40*/  LEA R6, P5, R11, R13, 0x1 ;  /* 0x0000000d0b067211 */ /* 0x000fe400078a08ff */
[-C--:B------:R-:W-:Y:S02]  /*1c50*/  LEA.HI.X.SX32 R13, R4, R16.reuse, 0x1, P1 ;  /* 0x00000010040d7211 */ /* 0x080fe400008f0eff */
[-C--:B------:R-:W-:Y:S02]  /*1c60*/  LEA.HI.X.SX32 R15, R7, R16.reuse, 0x1, P4 ;  /* 0x00000010070f7211 */ /* 0x080fe400020f0eff */
[----:B------:R-:W-:Y:S02]  /*1c70*/  LEA.HI.X.SX32 R7, R11, R16, 0x1, P5 ;  /* 0x000000100b077211 */ /* 0x000fe400028f0eff */
[----:B------:R-:W-:-:S02]  /*1c80*/  FSETP.NEU.AND P3, PT, R3, RZ, PT ;  /* 0x000000ff0300720b */ /* 0x000fc40003f6d000 */
[----:B------:R-:W-:Y:S01]  /*1c90*/  LOP3.LUT R4, R0, 0x78, RZ, 0xc0, !PT ;  /* 0x0000007800047812 */ /* 0x000fe200078ec0ff */
[----:B------:R-:W1:Y:S01]  /*1ca0*/  LDC.64 R2, c[0x0][0x230] ;  /* 0x00008c00ff027b82 */ /* 0x000e620000000a00 */
[----:B------:R-:W-:Y:S01]  /*1cb0*/  FSEL R22, R22, -INF , P3 ;  /* 0xff80000016167808 */ /* 0x000fe20001800000 */
[----:B------:R-:W-:-:S04]  /*1cc0*/  IMAD.HI R0, R29, 0x4, RZ ;  /* 0x000000041d007827 */ /* 0x000fc800078e02ff */
[----:B------:R-:W-:Y:S01]  /*1cd0*/  FFMA R25, R22, 0.69314718246459960938, R25 ;  /* 0x3f31721816197823 */ /* 0x000fe20000000019 */
[----:B----4-:R2:W-:Y:S01]  /*1ce0*/  STG.E.U16 desc[UR14][R8.64], R19 ;  /* 0x0000001308007986 */ /* 0x0105e2000c10150e */
[----:B------:R-:W-:-:S03]  /*1cf0*/  PRMT R11, R19, 0x7632, R11 ;  /* 0x00007632130b7816 */ /* 0x000fc6000000000b */
[----:B0-----:R0:W-:Y:S04]  /*1d00*/  STG.E.U16 desc[UR14][R12.64], R10 ;  /* 0x0000000a0c007986 */ /* 0x0011e8000c10150e */
[----:B------:R3:W-:Y:S01]  /*1d10*/  STG.E.U16 desc[UR14][R14.64], R11 ;  /* 0x0000000b0e007986 */ /* 0x0007e2000c10150e */
[----:B--2---:R-:W-:Y:S01]  /*1d20*/  IMAD.SHL.U32 R9, R29, 0x4, RZ ;  /* 0x000000041d097824 */ /* 0x004fe200078e00ff */
[----:B0-----:R-:W-:-:S04]  /*1d30*/  PRMT R13, R10, 0x7632, R13 ;  /* 0x000076320a0d7816 */ /* 0x001fc8000000000d */
[----:B-1----:R-:W-:Y:S01]  /*1d40*/  IADD3 R2, P1, P2, R9, UR7, R2 ;  /* 0x0000000709027c10 */ /* 0x002fe2000fa3e002 */
[----:B------:R3:W-:Y:S03]  /*1d50*/  STG.E.U16 desc[UR14][R6.64], R13 ;  /* 0x0000000d06007986 */ /* 0x0007e6000c10150e */
[----:B------:R-:W-:Y:S01]  /*1d60*/  IADD3.X R3, R0, UR5, R3, P1, P2 ;  /* 0x0000000500037c10 */ /* 0x000fe20008fe4403 */
[----:B------:R-:W-:Y:S06]  /*1d70*/  BAR.SYNC.DEFER_BLOCKING 0x0 ;  /* 0x0000000000007b1d */ /* 0x000fec0000010000 */
[----:B------:R3:W-:Y:S02]  /*1d80*/  STS.64 [R4+UR6], R24 ;  /* 0x0000001804007988 */ /* 0x0007e40008000a06 */
[----:B------:R-:W-:Y:S06]  /*1d90*/  BAR.SYNC.DEFER_BLOCKING 0x0 ;  /* 0x0000000000007b1d */ /* 0x000fec0000010000 */
[----:B------:R-:W-:Y:S05]  /*1da0*/  @P0 EXIT ;  /* 0x000000000000094d */ /* 0x000fea0003800000 */
[----:B------:R-:W0:Y:S04]  /*1db0*/  LDS R5, [R5] ;  /* 0x0000000005057984 */ /* 0x000e280000000800 */
[----:B0-----:R-:W-:Y:S01]  /*1dc0*/  STG.E desc[UR14][R2.64], R5 ;  /* 0x0000000502007986 */ /* 0x001fe2000c10190e */
[----:B------:R-:W-:Y:S05]  /*1dd0*/  EXIT ;  /* 0x000000000000794d */ /* 0x000fea0003800000 */
.L_x_2:
[----:B------:R-:W-:-:S00]  /*1de0*/  BRA `(.L_x_2) ;  /* 0xfffffffc00fc7947 */ /* 0x000fc0000383ffff */
[----:B------:R-:W-:-:S00]  /*1df0*/  NOP ;  /* 0x0000000000007918 */ /* 0x000fc00000000000 */
        /* <DEDUP_REMOVED lines=8> */
.L_x_3:


//--------------------- .nv.global.init           --------------------------
	.section	.nv.global.init,"aw",@progbits
.nv.global.init:
	.type		_$_str,@object
	.size		_$_str,(.L_0 - _$_str)
_$_str:
        /*0000*/ 	.byte	0x5f, 0x5f, 0x43, 0x55, 0x44, 0x41, 0x5f, 0x46, 0x54, 0x5a, 0x00
.L_0:


//--------------------- .nv.shared.attn_fwd       --------------------------
	.section	.nv.shared.attn_fwd,"aw",@nobits
	.sectionflags	@""
	.align	16
	.zero		1024


//--------------------- .nv.shared.reserved.0     --------------------------
	.section	.nv.shared.reserved.0,"aw",@nobits
	.weak		__nv_reservedSMEM_offset_0_alias
	.size		__nv_reservedSMEM_offset_0_alias, 0, 0
	.other		__nv_reservedSMEM_offset_0_alias,@"STO_CUDA_RESERVED_SHARED STV_DEFAULT"
__nv_reservedSMEM_offset_0_alias:
	.zero		0


//--------------------- .nv.constant0.attn_fwd    --------------------------
	.section	.nv.constant0.attn_fwd,"a",@progbits
	.sectionflags	@""
	.align	4
.nv.constant0.attn_fwd:
	.zero		664


//--------------------- SYMBOLS --------------------------

	.type		.nv.reservedSmem.offset0,@object
	.size		.nv.reservedSmem.offset0,0x4
